//
// Generated by NVIDIA NVVM Compiler
//
// Compiler Build ID: CL-36424714
// Cuda compilation tools, release 13.0, V13.0.88
// Based on NVVM 20.0.0
//

.version 9.0
.target sm_100
.address_size 64

	// .globl	_Z8setupRNGP17curandStateXORWOWmi
.global .align 4 .b8 precalc_xorwow_matrix[102400];
.global .align 4 .b8 precalc_xorwow_offset_matrix[102400];
.global .align 4 .b8 mrg32k3aM1[2304];
.global .align 4 .b8 mrg32k3aM2[2304];
.global .align 4 .b8 mrg32k3aM1SubSeq[2016];
.global .align 4 .b8 mrg32k3aM2SubSeq[2016];
.global .align 4 .b8 mrg32k3aM1Seq[2304];
.global .align 4 .b8 mrg32k3aM2Seq[2304];
.const .align 8 .b8 __cr_lgamma_table[72];

.visible .entry _Z8setupRNGP17curandStateXORWOWmi(
	.param .u64 .ptr .align 1 _Z8setupRNGP17curandStateXORWOWmi_param_0,
	.param .u64 _Z8setupRNGP17curandStateXORWOWmi_param_1,
	.param .u32 _Z8setupRNGP17curandStateXORWOWmi_param_2
)
{
	.reg .pred 	%p<25>;
	.reg .b32 	%r<414>;
	.reg .b64 	%rd<19>;

	ld.param.u64 	%rd8, [_Z8setupRNGP17curandStateXORWOWmi_param_0];
	ld.param.u64 	%rd9, [_Z8setupRNGP17curandStateXORWOWmi_param_1];
	ld.param.u32 	%r183, [_Z8setupRNGP17curandStateXORWOWmi_param_2];
	mov.u32 	%r184, %ctaid.x;
	mov.u32 	%r185, %ntid.x;
	mov.u32 	%r186, %tid.x;
	mad.lo.s32 	%r1, %r184, %r185, %r186;
	setp.ge.s32 	%p1, %r1, %r183;
	@%p1 bra 	$L__BB0_44;
	cvta.to.global.u64 	%rd10, %rd8;
	cvt.s64.s32 	%rd18, %r1;
	mul.wide.s32 	%rd11, %r1, 48;
	add.s64 	%rd2, %rd10, %rd11;
	cvt.u32.u64 	%r187, %rd9;
	xor.b32  	%r188, %r187, -1429050551;
	mul.lo.s32 	%r189, %r188, 1099087573;
	{ .reg .b32 tmp; mov.b64 {tmp, %r190}, %rd9; }
	xor.b32  	%r191, %r190, -136515619;
	mul.lo.s32 	%r192, %r191, -1703105765;
	add.s32 	%r193, %r189, %r192;
	add.s32 	%r194, %r193, 6615241;
	add.s32 	%r195, %r189, 123456789;
	st.global.v2.u32 	[%rd2], {%r194, %r195};
	xor.b32  	%r196, %r189, 362436069;
	add.s32 	%r197, %r192, 521288629;
	st.global.v2.u32 	[%rd2+8], {%r196, %r197};
	xor.b32  	%r198, %r192, 88675123;
	add.s32 	%r199, %r189, 5783321;
	st.global.v2.u32 	[%rd2+16], {%r198, %r199};
	setp.eq.s32 	%p2, %r1, 0;
	@%p2 bra 	$L__BB0_43;
	mov.b32 	%r320, 0;
$L__BB0_3:
	and.b64  	%rd4, %rd18, 3;
	setp.eq.s64 	%p3, %rd4, 0;
	@%p3 bra 	$L__BB0_42;
	mul.wide.u32 	%rd12, %r320, 3200;
	mov.u64 	%rd13, precalc_xorwow_matrix;
	add.s64 	%rd5, %rd13, %rd12;
	cvt.u32.u64 	%r3, %rd4;
	mov.b32 	%r321, 0;
$L__BB0_5:
	mov.b32 	%r334, 0;
	mov.u32 	%r335, %r334;
	mov.u32 	%r336, %r334;
	mov.u32 	%r337, %r334;
	mov.u32 	%r338, %r334;
	mov.u32 	%r327, %r334;
$L__BB0_6:
	mul.wide.u32 	%rd14, %r327, 4;
	add.s64 	%rd15, %rd2, %rd14;
	ld.global.u32 	%r11, [%rd15+4];
	shl.b32 	%r12, %r327, 5;
	mov.b32 	%r333, 0;
$L__BB0_7:
	.pragma "nounroll";
	shr.u32 	%r204, %r11, %r333;
	and.b32  	%r205, %r204, 1;
	setp.eq.b32 	%p4, %r205, 1;
	not.pred 	%p5, %p4;
	add.s32 	%r206, %r12, %r333;
	mul.lo.s32 	%r207, %r206, 5;
	mul.wide.u32 	%rd16, %r207, 4;
	add.s64 	%rd6, %rd5, %rd16;
	@%p5 bra 	$L__BB0_9;
	ld.global.u32 	%r208, [%rd6];
	xor.b32  	%r338, %r338, %r208;
	ld.global.u32 	%r209, [%rd6+4];
	xor.b32  	%r337, %r337, %r209;
	ld.global.u32 	%r210, [%rd6+8];
	xor.b32  	%r336, %r336, %r210;
	ld.global.u32 	%r211, [%rd6+12];
	xor.b32  	%r335, %r335, %r211;
	ld.global.u32 	%r212, [%rd6+16];
	xor.b32  	%r334, %r334, %r212;
$L__BB0_9:
	and.b32  	%r214, %r204, 2;
	setp.eq.s32 	%p6, %r214, 0;
	@%p6 bra 	$L__BB0_11;
	ld.global.u32 	%r215, [%rd6+20];
	xor.b32  	%r338, %r338, %r215;
	ld.global.u32 	%r216, [%rd6+24];
	xor.b32  	%r337, %r337, %r216;
	ld.global.u32 	%r217, [%rd6+28];
	xor.b32  	%r336, %r336, %r217;
	ld.global.u32 	%r218, [%rd6+32];
	xor.b32  	%r335, %r335, %r218;
	ld.global.u32 	%r219, [%rd6+36];
	xor.b32  	%r334, %r334, %r219;
$L__BB0_11:
	and.b32  	%r221, %r204, 4;
	setp.eq.s32 	%p7, %r221, 0;
	@%p7 bra 	$L__BB0_13;
	ld.global.u32 	%r222, [%rd6+40];
	xor.b32  	%r338, %r338, %r222;
	ld.global.u32 	%r223, [%rd6+44];
	xor.b32  	%r337, %r337, %r223;
	ld.global.u32 	%r224, [%rd6+48];
	xor.b32  	%r336, %r336, %r224;
	ld.global.u32 	%r225, [%rd6+52];
	xor.b32  	%r335, %r335, %r225;
	ld.global.u32 	%r226, [%rd6+56];
	xor.b32  	%r334, %r334, %r226;
$L__BB0_13:
	and.b32  	%r228, %r204, 8;
	setp.eq.s32 	%p8, %r228, 0;
	@%p8 bra 	$L__BB0_15;
	ld.global.u32 	%r229, [%rd6+60];
	xor.b32  	%r338, %r338, %r229;
	ld.global.u32 	%r230, [%rd6+64];
	xor.b32  	%r337, %r337, %r230;
	ld.global.u32 	%r231, [%rd6+68];
	xor.b32  	%r336, %r336, %r231;
	ld.global.u32 	%r232, [%rd6+72];
	xor.b32  	%r335, %r335, %r232;
	ld.global.u32 	%r233, [%rd6+76];
	xor.b32  	%r334, %r334, %r233;
$L__BB0_15:
	and.b32  	%r235, %r204, 16;
	setp.eq.s32 	%p9, %r235, 0;
	@%p9 bra 	$L__BB0_17;
	ld.global.u32 	%r236, [%rd6+80];
	xor.b32  	%r338, %r338, %r236;
	ld.global.u32 	%r237, [%rd6+84];
	xor.b32  	%r337, %r337, %r237;
	ld.global.u32 	%r238, [%rd6+88];
	xor.b32  	%r336, %r336, %r238;
	ld.global.u32 	%r239, [%rd6+92];
	xor.b32  	%r335, %r335, %r239;
	ld.global.u32 	%r240, [%rd6+96];
	xor.b32  	%r334, %r334, %r240;
$L__BB0_17:
	and.b32  	%r242, %r204, 32;
	setp.eq.s32 	%p10, %r242, 0;
	@%p10 bra 	$L__BB0_19;
	ld.global.u32 	%r243, [%rd6+100];
	xor.b32  	%r338, %r338, %r243;
	ld.global.u32 	%r244, [%rd6+104];
	xor.b32  	%r337, %r337, %r244;
	ld.global.u32 	%r245, [%rd6+108];
	xor.b32  	%r336, %r336, %r245;
	ld.global.u32 	%r246, [%rd6+112];
	xor.b32  	%r335, %r335, %r246;
	ld.global.u32 	%r247, [%rd6+116];
	xor.b32  	%r334, %r334, %r247;
$L__BB0_19:
	and.b32  	%r249, %r204, 64;
	setp.eq.s32 	%p11, %r249, 0;
	@%p11 bra 	$L__BB0_21;
	ld.global.u32 	%r250, [%rd6+120];
	xor.b32  	%r338, %r338, %r250;
	ld.global.u32 	%r251, [%rd6+124];
	xor.b32  	%r337, %r337, %r251;
	ld.global.u32 	%r252, [%rd6+128];
	xor.b32  	%r336, %r336, %r252;
	ld.global.u32 	%r253, [%rd6+132];
	xor.b32  	%r335, %r335, %r253;
	ld.global.u32 	%r254, [%rd6+136];
	xor.b32  	%r334, %r334, %r254;
$L__BB0_21:
	and.b32  	%r256, %r204, 128;
	setp.eq.s32 	%p12, %r256, 0;
	@%p12 bra 	$L__BB0_23;
	ld.global.u32 	%r257, [%rd6+140];
	xor.b32  	%r338, %r338, %r257;
	ld.global.u32 	%r258, [%rd6+144];
	xor.b32  	%r337, %r337, %r258;
	ld.global.u32 	%r259, [%rd6+148];
	xor.b32  	%r336, %r336, %r259;
	ld.global.u32 	%r260, [%rd6+152];
	xor.b32  	%r335, %r335, %r260;
	ld.global.u32 	%r261, [%rd6+156];
	xor.b32  	%r334, %r334, %r261;
$L__BB0_23:
	and.b32  	%r263, %r204, 256;
	setp.eq.s32 	%p13, %r263, 0;
	@%p13 bra 	$L__BB0_25;
	ld.global.u32 	%r264, [%rd6+160];
	xor.b32  	%r338, %r338, %r264;
	ld.global.u32 	%r265, [%rd6+164];
	xor.b32  	%r337, %r337, %r265;
	ld.global.u32 	%r266, [%rd6+168];
	xor.b32  	%r336, %r336, %r266;
	ld.global.u32 	%r267, [%rd6+172];
	xor.b32  	%r335, %r335, %r267;
	ld.global.u32 	%r268, [%rd6+176];
	xor.b32  	%r334, %r334, %r268;
$L__BB0_25:
	and.b32  	%r270, %r204, 512;
	setp.eq.s32 	%p14, %r270, 0;
	@%p14 bra 	$L__BB0_27;
	ld.global.u32 	%r271, [%rd6+180];
	xor.b32  	%r338, %r338, %r271;
	ld.global.u32 	%r272, [%rd6+184];
	xor.b32  	%r337, %r337, %r272;
	ld.global.u32 	%r273, [%rd6+188];
	xor.b32  	%r336, %r336, %r273;
	ld.global.u32 	%r274, [%rd6+192];
	xor.b32  	%r335, %r335, %r274;
	ld.global.u32 	%r275, [%rd6+196];
	xor.b32  	%r334, %r334, %r275;
$L__BB0_27:
	and.b32  	%r277, %r204, 1024;
	setp.eq.s32 	%p15, %r277, 0;
	@%p15 bra 	$L__BB0_29;
	ld.global.u32 	%r278, [%rd6+200];
	xor.b32  	%r338, %r338, %r278;
	ld.global.u32 	%r279, [%rd6+204];
	xor.b32  	%r337, %r337, %r279;
	ld.global.u32 	%r280, [%rd6+208];
	xor.b32  	%r336, %r336, %r280;
	ld.global.u32 	%r281, [%rd6+212];
	xor.b32  	%r335, %r335, %r281;
	ld.global.u32 	%r282, [%rd6+216];
	xor.b32  	%r334, %r334, %r282;
$L__BB0_29:
	and.b32  	%r284, %r204, 2048;
	setp.eq.s32 	%p16, %r284, 0;
	@%p16 bra 	$L__BB0_31;
	ld.global.u32 	%r285, [%rd6+220];
	xor.b32  	%r338, %r338, %r285;
	ld.global.u32 	%r286, [%rd6+224];
	xor.b32  	%r337, %r337, %r286;
	ld.global.u32 	%r287, [%rd6+228];
	xor.b32  	%r336, %r336, %r287;
	ld.global.u32 	%r288, [%rd6+232];
	xor.b32  	%r335, %r335, %r288;
	ld.global.u32 	%r289, [%rd6+236];
	xor.b32  	%r334, %r334, %r289;
$L__BB0_31:
	and.b32  	%r291, %r204, 4096;
	setp.eq.s32 	%p17, %r291, 0;
	@%p17 bra 	$L__BB0_33;
	ld.global.u32 	%r292, [%rd6+240];
	xor.b32  	%r338, %r338, %r292;
	ld.global.u32 	%r293, [%rd6+244];
	xor.b32  	%r337, %r337, %r293;
	ld.global.u32 	%r294, [%rd6+248];
	xor.b32  	%r336, %r336, %r294;
	ld.global.u32 	%r295, [%rd6+252];
	xor.b32  	%r335, %r335, %r295;
	ld.global.u32 	%r296, [%rd6+256];
	xor.b32  	%r334, %r334, %r296;
$L__BB0_33:
	and.b32  	%r298, %r204, 8192;
	setp.eq.s32 	%p18, %r298, 0;
	@%p18 bra 	$L__BB0_35;
	ld.global.u32 	%r299, [%rd6+260];
	xor.b32  	%r338, %r338, %r299;
	ld.global.u32 	%r300, [%rd6+264];
	xor.b32  	%r337, %r337, %r300;
	ld.global.u32 	%r301, [%rd6+268];
	xor.b32  	%r336, %r336, %r301;
	ld.global.u32 	%r302, [%rd6+272];
	xor.b32  	%r335, %r335, %r302;
	ld.global.u32 	%r303, [%rd6+276];
	xor.b32  	%r334, %r334, %r303;
$L__BB0_35:
	and.b32  	%r305, %r204, 16384;
	setp.eq.s32 	%p19, %r305, 0;
	@%p19 bra 	$L__BB0_37;
	ld.global.u32 	%r306, [%rd6+280];
	xor.b32  	%r338, %r338, %r306;
	ld.global.u32 	%r307, [%rd6+284];
	xor.b32  	%r337, %r337, %r307;
	ld.global.u32 	%r308, [%rd6+288];
	xor.b32  	%r336, %r336, %r308;
	ld.global.u32 	%r309, [%rd6+292];
	xor.b32  	%r335, %r335, %r309;
	ld.global.u32 	%r310, [%rd6+296];
	xor.b32  	%r334, %r334, %r310;
$L__BB0_37:
	and.b32  	%r312, %r204, 32768;
	setp.eq.s32 	%p20, %r312, 0;
	@%p20 bra 	$L__BB0_39;
	ld.global.u32 	%r313, [%rd6+300];
	xor.b32  	%r338, %r338, %r313;
	ld.global.u32 	%r314, [%rd6+304];
	xor.b32  	%r337, %r337, %r314;
	ld.global.u32 	%r315, [%rd6+308];
	xor.b32  	%r336, %r336, %r315;
	ld.global.u32 	%r316, [%rd6+312];
	xor.b32  	%r335, %r335, %r316;
	ld.global.u32 	%r317, [%rd6+316];
	xor.b32  	%r334, %r334, %r317;
$L__BB0_39:
	add.s32 	%r333, %r333, 16;
	setp.ne.s32 	%p21, %r333, 32;
	@%p21 bra 	$L__BB0_7;
	mad.lo.s32 	%r318, %r327, -31, %r12;
	add.s32 	%r327, %r318, 1;
	setp.ne.s32 	%p22, %r327, 5;
	@%p22 bra 	$L__BB0_6;
	st.global.u32 	[%rd2+4], %r338;
	st.global.u32 	[%rd2+8], %r337;
	st.global.u32 	[%rd2+12], %r336;
	st.global.u32 	[%rd2+16], %r335;
	st.global.u32 	[%rd2+20], %r334;
	add.s32 	%r321, %r321, 1;
	setp.lt.u32 	%p23, %r321, %r3;
	@%p23 bra 	$L__BB0_5;
$L__BB0_42:
	shr.u64 	%rd7, %rd18, 2;
	add.s32 	%r320, %r320, 1;
	setp.gt.u64 	%p24, %rd18, 3;
	mov.u64 	%rd18, %rd7;
	@%p24 bra 	$L__BB0_3;
$L__BB0_43:
	mov.b32 	%r319, 0;
	st.global.v2.u32 	[%rd2+24], {%r319, %r319};
	st.global.u32 	[%rd2+32], %r319;
	mov.b64 	%rd17, 0;
	st.global.u64 	[%rd2+40], %rd17;
$L__BB0_44:
	ret;

}
	// .globl	_Z15monteCarloGARCHPdS_dddP17curandStateXORWOWiid
.visible .entry _Z15monteCarloGARCHPdS_dddP17curandStateXORWOWiid(
	.param .u64 .ptr .align 1 _Z15monteCarloGARCHPdS_dddP17curandStateXORWOWiid_param_0,
	.param .u64 .ptr .align 1 _Z15monteCarloGARCHPdS_dddP17curandStateXORWOWiid_param_1,
	.param .f64 _Z15monteCarloGARCHPdS_dddP17curandStateXORWOWiid_param_2,
	.param .f64 _Z15monteCarloGARCHPdS_dddP17curandStateXORWOWiid_param_3,
	.param .f64 _Z15monteCarloGARCHPdS_dddP17curandStateXORWOWiid_param_4,
	.param .u64 .ptr .align 1 _Z15monteCarloGARCHPdS_dddP17curandStateXORWOWiid_param_5,
	.param .u32 _Z15monteCarloGARCHPdS_dddP17curandStateXORWOWiid_param_6,
	.param .u32 _Z15monteCarloGARCHPdS_dddP17curandStateXORWOWiid_param_7,
	.param .f64 _Z15monteCarloGARCHPdS_dddP17curandStateXORWOWiid_param_8
)
{
	.reg .pred 	%p<16>;
	.reg .b32 	%r<149>;
	.reg .b32 	%f<3>;
	.reg .b64 	%rd<21>;
	.reg .b64 	%fd<140>;

	ld.param.u64 	%rd4, [_Z15monteCarloGARCHPdS_dddP17curandStateXORWOWiid_param_0];
	ld.param.u64 	%rd5, [_Z15monteCarloGARCHPdS_dddP17curandStateXORWOWiid_param_1];
	ld.param.u64 	%rd6, [_Z15monteCarloGARCHPdS_dddP17curandStateXORWOWiid_param_5];
	ld.param.u32 	%r48, [_Z15monteCarloGARCHPdS_dddP17curandStateXORWOWiid_param_6];
	ld.param.u32 	%r47, [_Z15monteCarloGARCHPdS_dddP17curandStateXORWOWiid_param_7];
	ld.param.f64 	%fd130, [_Z15monteCarloGARCHPdS_dddP17curandStateXORWOWiid_param_8];
	mov.u32 	%r49, %ctaid.x;
	mov.u32 	%r50, %ntid.x;
	mov.u32 	%r51, %tid.x;
	mad.lo.s32 	%r1, %r49, %r50, %r51;
	setp.ge.s32 	%p1, %r1, %r48;
	@%p1 bra 	$L__BB1_18;
	cvta.to.global.u64 	%rd1, %rd6;
	cvta.to.global.u64 	%rd2, %rd5;
	setp.lt.s32 	%p2, %r47, 1;
	@%p2 bra 	$L__BB1_18;
	mul.wide.s32 	%rd7, %r1, 48;
	add.s64 	%rd8, %rd1, %rd7;
	mul.wide.s32 	%rd9, %r1, 8;
	add.s64 	%rd10, %rd2, %rd9;
	ld.global.f64 	%fd129, [%rd10];
	ld.global.v2.u32 	{%r147, %r146}, [%rd8];
	ld.global.v2.u32 	{%r145, %r144}, [%rd8+8];
	ld.global.v2.u32 	{%r143, %r135}, [%rd8+16];
	ld.global.u32 	%r136, [%rd8+28];
	ld.global.f64 	%fd137, [%rd8+40];
	mov.b32 	%r52, 1127219200;
	mov.b32 	%r53, -2147483648;
	mov.b64 	%fd3, {%r53, %r52};
	mul.lo.s32 	%r128, %r47, %r1;
	neg.s32 	%r129, %r47;
	cvta.to.global.u64 	%rd3, %rd4;
$L__BB1_3:
	setp.eq.s32 	%p3, %r136, 1;
	mov.b32 	%r136, 0;
	mov.f64 	%fd138, %fd137;
	@%p3 bra 	$L__BB1_14;
	shr.u32 	%r56, %r146, 2;
	xor.b32  	%r57, %r56, %r146;
	shl.b32 	%r58, %r135, 4;
	shl.b32 	%r59, %r57, 1;
	xor.b32  	%r60, %r58, %r59;
	xor.b32  	%r61, %r60, %r135;
	xor.b32  	%r20, %r61, %r57;
	add.s32 	%r62, %r147, %r20;
	add.s32 	%r63, %r62, 362437;
	shr.u32 	%r64, %r145, 2;
	xor.b32  	%r65, %r64, %r145;
	shl.b32 	%r66, %r20, 4;
	shl.b32 	%r67, %r65, 1;
	xor.b32  	%r68, %r67, %r66;
	xor.b32  	%r69, %r68, %r65;
	xor.b32  	%r21, %r69, %r20;
	add.s32 	%r70, %r147, %r21;
	add.s32 	%r71, %r70, 724874;
	shr.u32 	%r72, %r144, 2;
	xor.b32  	%r73, %r72, %r144;
	shl.b32 	%r74, %r21, 4;
	shl.b32 	%r75, %r73, 1;
	xor.b32  	%r76, %r75, %r74;
	xor.b32  	%r77, %r76, %r73;
	xor.b32  	%r22, %r77, %r21;
	add.s32 	%r78, %r147, %r22;
	add.s32 	%r79, %r78, 1087311;
	shr.u32 	%r80, %r143, 2;
	xor.b32  	%r81, %r80, %r143;
	shl.b32 	%r82, %r22, 4;
	shl.b32 	%r83, %r81, 1;
	xor.b32  	%r84, %r83, %r82;
	xor.b32  	%r85, %r84, %r81;
	xor.b32  	%r148, %r85, %r22;
	add.s32 	%r147, %r147, 1449748;
	add.s32 	%r86, %r148, %r147;
	cvt.u64.u32 	%rd11, %r63;
	mul.wide.u32 	%rd12, %r71, 2097152;
	xor.b64  	%rd13, %rd12, %rd11;
	cvt.rn.f64.u64 	%fd40, %rd13;
	fma.rn.f64 	%fd132, %fd40, 0d3CA0000000000000, 0d3C90000000000000;
	cvt.u64.u32 	%rd14, %r79;
	mul.wide.u32 	%rd15, %r86, 2097152;
	xor.b64  	%rd16, %rd15, %rd14;
	cvt.rn.f64.u64 	%fd41, %rd16;
	fma.rn.f64 	%fd8, %fd41, 0d3CB0000000000000, 0d3CA0000000000000;
	{
	.reg .b32 %temp; 
	mov.b64 	{%temp, %r137}, %fd132;
	}
	{
	.reg .b32 %temp; 
	mov.b64 	{%r138, %temp}, %fd132;
	}
	setp.gt.s32 	%p4, %r137, 1048575;
	mov.b32 	%r139, -1023;
	@%p4 bra 	$L__BB1_6;
	mul.f64 	%fd132, %fd132, 0d4350000000000000;
	{
	.reg .b32 %temp; 
	mov.b64 	{%temp, %r137}, %fd132;
	}
	{
	.reg .b32 %temp; 
	mov.b64 	{%r138, %temp}, %fd132;
	}
	mov.b32 	%r139, -1077;
$L__BB1_6:
	add.s32 	%r88, %r137, -1;
	setp.gt.u32 	%p5, %r88, 2146435070;
	@%p5 bra 	$L__BB1_10;
	shr.u32 	%r91, %r137, 20;
	add.s32 	%r140, %r139, %r91;
	and.b32  	%r92, %r137, 1048575;
	or.b32  	%r93, %r92, 1072693248;
	mov.b64 	%fd133, {%r138, %r93};
	setp.lt.u32 	%p7, %r93, 1073127583;
	@%p7 bra 	$L__BB1_9;
	{
	.reg .b32 %temp; 
	mov.b64 	{%r94, %temp}, %fd133;
	}
	{
	.reg .b32 %temp; 
	mov.b64 	{%temp, %r95}, %fd133;
	}
	add.s32 	%r96, %r95, -1048576;
	mov.b64 	%fd133, {%r94, %r96};
	add.s32 	%r140, %r140, 1;
$L__BB1_9:
	add.f64 	%fd43, %fd133, 0dBFF0000000000000;
	add.f64 	%fd44, %fd133, 0d3FF0000000000000;
	rcp.approx.ftz.f64 	%fd45, %fd44;
	neg.f64 	%fd46, %fd44;
	fma.rn.f64 	%fd47, %fd46, %fd45, 0d3FF0000000000000;
	fma.rn.f64 	%fd48, %fd47, %fd47, %fd47;
	fma.rn.f64 	%fd49, %fd48, %fd45, %fd45;
	mul.f64 	%fd50, %fd43, %fd49;
	fma.rn.f64 	%fd51, %fd43, %fd49, %fd50;
	mul.f64 	%fd52, %fd51, %fd51;
	fma.rn.f64 	%fd53, %fd52, 0d3EB1380B3AE80F1E, 0d3ED0EE258B7A8B04;
	fma.rn.f64 	%fd54, %fd53, %fd52, 0d3EF3B2669F02676F;
	fma.rn.f64 	%fd55, %fd54, %fd52, 0d3F1745CBA9AB0956;
	fma.rn.f64 	%fd56, %fd55, %fd52, 0d3F3C71C72D1B5154;
	fma.rn.f64 	%fd57, %fd56, %fd52, 0d3F624924923BE72D;
	fma.rn.f64 	%fd58, %fd57, %fd52, 0d3F8999999999A3C4;
	fma.rn.f64 	%fd59, %fd58, %fd52, 0d3FB5555555555554;
	sub.f64 	%fd60, %fd43, %fd51;
	add.f64 	%fd61, %fd60, %fd60;
	neg.f64 	%fd62, %fd51;
	fma.rn.f64 	%fd63, %fd62, %fd43, %fd61;
	mul.f64 	%fd64, %fd49, %fd63;
	mul.f64 	%fd65, %fd52, %fd59;
	fma.rn.f64 	%fd66, %fd65, %fd51, %fd64;
	xor.b32  	%r97, %r140, -2147483648;
	mov.b32 	%r98, 1127219200;
	mov.b64 	%fd67, {%r97, %r98};
	sub.f64 	%fd68, %fd67, %fd3;
	fma.rn.f64 	%fd69, %fd68, 0d3FE62E42FEFA39EF, %fd51;
	fma.rn.f64 	%fd70, %fd68, 0dBFE62E42FEFA39EF, %fd69;
	sub.f64 	%fd71, %fd70, %fd51;
	sub.f64 	%fd72, %fd66, %fd71;
	fma.rn.f64 	%fd73, %fd68, 0d3C7ABC9E3B39803F, %fd72;
	add.f64 	%fd134, %fd69, %fd73;
	bra.uni 	$L__BB1_11;
$L__BB1_10:
	fma.rn.f64 	%fd42, %fd132, 0d7FF0000000000000, 0d7FF0000000000000;
	{
	.reg .b32 %temp; 
	mov.b64 	{%temp, %r89}, %fd132;
	}
	and.b32  	%r90, %r89, 2147483647;
	setp.eq.s32 	%p6, %r90, 0;
	selp.f64 	%fd134, 0dFFF0000000000000, %fd42, %p6;
$L__BB1_11:
	mul.f64 	%fd17, %fd134, 0dC000000000000000;
	{
	.reg .b32 %temp; 
	mov.b64 	{%temp, %r99}, %fd8;
	}
	shl.b32 	%r100, %r99, 1;
	setp.gt.u32 	%p8, %r100, -2038431744;
	mov.f64 	%fd74, 0d0000000000000000;
	mul.rn.f64 	%fd75, %fd8, %fd74;
	selp.f64 	%fd18, %fd75, %fd8, %p8;
	{
	.reg .b32 %temp; 
	mov.b64 	{%r101, %temp}, %fd18;
	}
	{
	.reg .b32 %temp; 
	mov.b64 	{%temp, %r102}, %fd18;
	}
	add.s32 	%r103, %r102, 1048576;
	mov.b64 	%fd76, {%r101, %r103};
	cvt.rni.f64.f64 	%fd77, %fd76;
	cvt.rzi.s64.f64 	%rd17, %fd77;
	cvt.u32.u64 	%r104, %rd17;
	fma.rn.f64 	%fd78, %fd77, 0dBFE0000000000000, %fd18;
	mul.f64 	%fd79, %fd78, 0d3CA1A62633145C07;
	fma.rn.f64 	%fd80, %fd78, 0d400921FB54442D18, %fd79;
	mul.rn.f64 	%fd81, %fd80, %fd80;
	fma.rn.f64 	%fd82, %fd81, 0dBDA8FF8320FD8164, 0d3E21EEA7C1EF8528;
	fma.rn.f64 	%fd83, %fd82, %fd81, 0dBE927E4F8E06E6D9;
	fma.rn.f64 	%fd84, %fd83, %fd81, 0d3EFA01A019DDBCE9;
	fma.rn.f64 	%fd85, %fd84, %fd81, 0dBF56C16C16C15D47;
	fma.rn.f64 	%fd86, %fd85, %fd81, 0d3FA5555555555551;
	fma.rn.f64 	%fd87, %fd86, %fd81, 0dBFE0000000000000;
	fma.rn.f64 	%fd88, %fd87, %fd81, 0d3FF0000000000000;
	fma.rn.f64 	%fd89, %fd81, 0d3DE5DB65F9785EBA, 0dBE5AE5F12CB0D246;
	fma.rn.f64 	%fd90, %fd89, %fd81, 0d3EC71DE369ACE392;
	fma.rn.f64 	%fd91, %fd90, %fd81, 0dBF2A01A019DB62A1;
	fma.rn.f64 	%fd92, %fd91, %fd81, 0d3F81111111110818;
	fma.rn.f64 	%fd93, %fd92, %fd81, 0dBFC5555555555554;
	fma.rn.f64 	%fd94, %fd93, %fd81, 0d0000000000000000;
	fma.rn.f64 	%fd95, %fd94, %fd80, %fd80;
	and.b64  	%rd18, %rd17, 1;
	setp.eq.b64 	%p9, %rd18, 1;
	{
	.reg .b32 %temp; 
	mov.b64 	{%temp, %r105}, %fd95;
	}
	{
	.reg .b32 %temp; 
	mov.b64 	{%r106, %temp}, %fd95;
	}
	xor.b32  	%r107, %r105, -2147483648;
	mov.b64 	%fd96, {%r106, %r107};
	selp.f64 	%fd135, %fd88, %fd95, %p9;
	selp.f64 	%fd136, %fd96, %fd88, %p9;
	and.b32  	%r108, %r104, 2;
	setp.eq.s32 	%p10, %r108, 0;
	@%p10 bra 	$L__BB1_13;
	{
	.reg .b32 %temp; 
	mov.b64 	{%temp, %r109}, %fd135;
	}
	{
	.reg .b32 %temp; 
	mov.b64 	{%r110, %temp}, %fd135;
	}
	xor.b32  	%r111, %r109, -2147483648;
	mov.b64 	%fd135, {%r110, %r111};
	{
	.reg .b32 %temp; 
	mov.b64 	{%temp, %r112}, %fd136;
	}
	{
	.reg .b32 %temp; 
	mov.b64 	{%r113, %temp}, %fd136;
	}
	xor.b32  	%r114, %r112, -2147483648;
	mov.b64 	%fd136, {%r113, %r114};
$L__BB1_13:
	sqrt.rn.f64 	%fd97, %fd17;
	mov.f64 	%fd98, 0d0000000000000000;
	add.rn.f64 	%fd99, %fd136, %fd98;
	cvt.rzi.f64.f64 	%fd100, %fd18;
	setp.eq.f64 	%p11, %fd18, %fd100;
	mul.rn.f64 	%fd101, %fd18, %fd98;
	selp.f64 	%fd102, %fd101, %fd135, %p11;
	mul.f64 	%fd138, %fd97, %fd102;
	mul.f64 	%fd137, %fd97, %fd99;
	mov.b32 	%r136, 1;
	mov.u32 	%r143, %r22;
	mov.u32 	%r144, %r21;
	mov.u32 	%r145, %r20;
	mov.u32 	%r146, %r135;
	mov.u32 	%r135, %r148;
$L__BB1_14:
	ld.param.f64 	%fd128, [_Z15monteCarloGARCHPdS_dddP17curandStateXORWOWiid_param_4];
	ld.param.f64 	%fd127, [_Z15monteCarloGARCHPdS_dddP17curandStateXORWOWiid_param_3];
	ld.param.f64 	%fd126, [_Z15monteCarloGARCHPdS_dddP17curandStateXORWOWiid_param_2];
	mul.f64 	%fd103, %fd127, %fd129;
	mul.f64 	%fd104, %fd103, %fd138;
	fma.rn.f64 	%fd105, %fd138, %fd104, %fd126;
	fma.rn.f64 	%fd129, %fd128, %fd129, %fd105;
	sqrt.rn.f64 	%fd106, %fd129;
	mul.f64 	%fd30, %fd138, %fd106;
	fma.rn.f64 	%fd107, %fd30, 0d3FF71547652B82FE, 0d4338000000000000;
	{
	.reg .b32 %temp; 
	mov.b64 	{%r42, %temp}, %fd107;
	}
	mov.f64 	%fd108, 0dC338000000000000;
	add.rn.f64 	%fd109, %fd107, %fd108;
	fma.rn.f64 	%fd110, %fd109, 0dBFE62E42FEFA39EF, %fd30;
	fma.rn.f64 	%fd111, %fd109, 0dBC7ABC9E3B39803F, %fd110;
	fma.rn.f64 	%fd112, %fd111, 0d3E5ADE1569CE2BDF, 0d3E928AF3FCA213EA;
	fma.rn.f64 	%fd113, %fd112, %fd111, 0d3EC71DEE62401315;
	fma.rn.f64 	%fd114, %fd113, %fd111, 0d3EFA01997C89EB71;
	fma.rn.f64 	%fd115, %fd114, %fd111, 0d3F2A01A014761F65;
	fma.rn.f64 	%fd116, %fd115, %fd111, 0d3F56C16C1852B7AF;
	fma.rn.f64 	%fd117, %fd116, %fd111, 0d3F81111111122322;
	fma.rn.f64 	%fd118, %fd117, %fd111, 0d3FA55555555502A1;
	fma.rn.f64 	%fd119, %fd118, %fd111, 0d3FC5555555555511;
	fma.rn.f64 	%fd120, %fd119, %fd111, 0d3FE000000000000B;
	fma.rn.f64 	%fd121, %fd120, %fd111, 0d3FF0000000000000;
	fma.rn.f64 	%fd122, %fd121, %fd111, 0d3FF0000000000000;
	{
	.reg .b32 %temp; 
	mov.b64 	{%r43, %temp}, %fd122;
	}
	{
	.reg .b32 %temp; 
	mov.b64 	{%temp, %r44}, %fd122;
	}
	shl.b32 	%r116, %r42, 20;
	add.s32 	%r117, %r116, %r44;
	mov.b64 	%fd139, {%r43, %r117};
	{
	.reg .b32 %temp; 
	mov.b64 	{%temp, %r118}, %fd30;
	}
	mov.b32 	%f2, %r118;
	abs.f32 	%f1, %f2;
	setp.lt.f32 	%p12, %f1, 0f4086232B;
	@%p12 bra 	$L__BB1_17;
	setp.lt.f64 	%p13, %fd30, 0d0000000000000000;
	add.f64 	%fd123, %fd30, 0d7FF0000000000000;
	selp.f64 	%fd139, 0d0000000000000000, %fd123, %p13;
	setp.geu.f32 	%p14, %f1, 0f40874800;
	@%p14 bra 	$L__BB1_17;
	shr.u32 	%r119, %r42, 31;
	add.s32 	%r120, %r42, %r119;
	shr.s32 	%r121, %r120, 1;
	shl.b32 	%r122, %r121, 20;
	add.s32 	%r123, %r44, %r122;
	mov.b64 	%fd124, {%r43, %r123};
	sub.s32 	%r124, %r42, %r121;
	shl.b32 	%r125, %r124, 20;
	add.s32 	%r126, %r125, 1072693248;
	mov.b32 	%r127, 0;
	mov.b64 	%fd125, {%r127, %r126};
	mul.f64 	%fd139, %fd125, %fd124;
$L__BB1_17:
	mul.f64 	%fd130, %fd130, %fd139;
	mul.wide.s32 	%rd19, %r128, 8;
	add.s64 	%rd20, %rd3, %rd19;
	st.global.f64 	[%rd20], %fd130;
	add.s32 	%r129, %r129, 1;
	setp.ne.s32 	%p15, %r129, 0;
	add.s32 	%r128, %r128, 1;
	@%p15 bra 	$L__BB1_3;
$L__BB1_18:
	ret;

}


// ===== COMPILED SASS (sm_100) =====

	.target	sm_100

	.elftype	@"ET_EXEC"


//--------------------- .note.nv.tkinfo           --------------------------
	.section	.note.nv.tkinfo,"",@"SHT_NOTE"
	.sectionflags	@"SHF_NOTE_NV_TKINFO"
	.tkinfo
        /*0018*/ 	.word	0x00000002
        /*0030*/ 	.string	""
        /*0030*/ 	.string	"ptxas"
        /*0030*/ 	.string	"Cuda compilation tools, release 13.0, V13.0.88"
        /*0030*/ 	.string	"Build cuda_13.0.r13.0/compiler.36424714_0"
        /*0030*/ 	.string	"-arch sm_100 -m 64 "



//--------------------- .note.nv.cuinfo           --------------------------
	.section	.note.nv.cuinfo,"",@"SHT_NOTE"
	.sectionflags	@"SHF_NOTE_NV_CUINFO"
        /*0018*/ 	.short	0x0002
        /*001a*/ 	.short	0x0064
        /*001c*/ 	.short	0x0082
	.zero		2


//--------------------- .nv.info                  --------------------------
	.section	.nv.info,"",@"SHT_CUDA_INFO"
	.align	4


	//----- nvinfo : EIATTR_REGCOUNT
	.align		4
        /*0000*/ 	.byte	0x04, 0x2f
        /*0002*/ 	.short	(.L_10 - .L_9)
	.align		4
.L_9:
        /*0004*/ 	.word	index@(_Z8setupRNGP17curandStateXORWOWmi)
        /*0008*/ 	.word	0x0000001f


	//----- nvinfo : EIATTR_FRAME_SIZE
	.align		4
.L_10:
        /*000c*/ 	.byte	0x04, 0x11
        /*000e*/ 	.short	(.L_12 - .L_11)
	.align		4
.L_11:
        /*0010*/ 	.word	index@(_Z8setupRNGP17curandStateXORWOWmi)
        /*0014*/ 	.word	0x00000000


	//----- nvinfo : EIATTR_REGCOUNT
	.align		4
.L_12:
        /*0018*/ 	.byte	0x04, 0x2f
        /*001a*/ 	.short	(.L_14 - .L_13)
	.align		4
.L_13:
        /*001c*/ 	.word	index@(_Z15monteCarloGARCHPdS_dddP17curandStateXORWOWiid)
        /*0020*/ 	.word	0x00000028


	//----- nvinfo : EIATTR_FRAME_SIZE
	.align		4
.L_14:
        /*0024*/ 	.byte	0x04, 0x11
        /*0026*/ 	.short	(.L_16 - .L_15)
	.align		4
.L_15:
        /*0028*/ 	.word	index@($__internal_0_$__cuda_sm20_dsqrt_rn_f64_mediumpath_v1)
        /*002c*/ 	.word	0x00000000


	//----- nvinfo : EIATTR_FRAME_SIZE
	.align		4
.L_16:
        /*0030*/ 	.byte	0x04, 0x11
        /*0032*/ 	.short	(.L_18 - .L_17)
	.align		4
.L_17:
        /*0034*/ 	.word	index@(_Z15monteCarloGARCHPdS_dddP17curandStateXORWOWiid)
        /*0038*/ 	.word	0x00000000


	//----- nvinfo : EIATTR_MIN_STACK_SIZE
	.align		4
.L_18:
        /*003c*/ 	.byte	0x04, 0x12
        /*003e*/ 	.short	(.L_20 - .L_19)
	.align		4
.L_19:
        /*0040*/ 	.word	index@(_Z15monteCarloGARCHPdS_dddP17curandStateXORWOWiid)
        /*0044*/ 	.word	0x00000000


	//----- nvinfo : EIATTR_MIN_STACK_SIZE
	.align		4
.L_20:
        /*0048*/ 	.byte	0x04, 0x12
        /*004a*/ 	.short	(.L_22 - .L_21)
	.align		4
.L_21:
        /*004c*/ 	.word	index@(_Z8setupRNGP17curandStateXORWOWmi)
        /*0050*/ 	.word	0x00000000
.L_22:


//--------------------- .nv.compat                --------------------------
	.section	.nv.compat,"",@"SHT_CUDA_COMPAT_INFO"
	.align	4
        /*0000*/ 	.byte	0x02, 0x09, 0x00, 0x00, 0x02, 0x02, 0x01, 0x00, 0x02, 0x05, 0x05, 0x00, 0x03, 0x07, 0x01, 0x01
        /*0010*/ 	.byte	0x02, 0x03, 0x00, 0x00, 0x02, 0x06, 0x01, 0x00, 0x04, 0x0b, 0x08, 0x00, 0x01, 0x00, 0x00, 0x00
        /*0020*/ 	.byte	0x00, 0x00, 0x00, 0x00


//--------------------- .nv.info._Z15monteCarloGARCHPdS_dddP17curandStateXORWOWiid --------------------------
	.section	.nv.info._Z15monteCarloGARCHPdS_dddP17curandStateXORWOWiid,"",@"SHT_CUDA_INFO"
	.sectionflags	@""
	.align	4


	//----- nvinfo : EIATTR_CUDA_API_VERSION
	.align		4
        /*0000*/ 	.byte	0x04, 0x37
        /*0002*/ 	.short	(.L_24 - .L_23)
.L_23:
        /*0004*/ 	.word	0x00000082


	//----- nvinfo : EIATTR_KPARAM_INFO
	.align		4
.L_24:
        /*0008*/ 	.byte	0x04, 0x17
        /*000a*/ 	.short	(.L_26 - .L_25)
.L_25:
        /*000c*/ 	.word	0x00000000
        /*0010*/ 	.short	0x0008
        /*0012*/ 	.short	0x0038
        /*0014*/ 	.byte	0x00, 0xf0, 0x21, 0x00


	//----- nvinfo : EIATTR_KPARAM_INFO
	.align		4
.L_26:
        /*0018*/ 	.byte	0x04, 0x17
        /*001a*/ 	.short	(.L_28 - .L_27)
.L_27:
        /*001c*/ 	.word	0x00000000
        /*0020*/ 	.short	0x0007
        /*0022*/ 	.short	0x0034
        /*0024*/ 	.byte	0x00, 0xf0, 0x11, 0x00


	//----- nvinfo : EIATTR_KPARAM_INFO
	.align		4
.L_28:
        /*0028*/ 	.byte	0x04, 0x17
        /*002a*/ 	.short	(.L_30 - .L_29)
.L_29:
        /*002c*/ 	.word	0x00000000
        /*0030*/ 	.short	0x0006
        /*0032*/ 	.short	0x0030
        /*0034*/ 	.byte	0x00, 0xf0, 0x11, 0x00


	//----- nvinfo : EIATTR_KPARAM_INFO
	.align		4
.L_30:
        /*0038*/ 	.byte	0x04, 0x17
        /*003a*/ 	.short	(.L_32 - .L_31)
.L_31:
        /*003c*/ 	.word	0x00000000
        /*0040*/ 	.short	0x0005
        /*0042*/ 	.short	0x0028
        /*0044*/ 	.byte	0x00, 0xf5, 0x21, 0x00


	//----- nvinfo : EIATTR_KPARAM_INFO
	.align		4
.L_32:
        /*0048*/ 	.byte	0x04, 0x17
        /*004a*/ 	.short	(.L_34 - .L_33)
.L_33:
        /*004c*/ 	.word	0x00000000
        /*0050*/ 	.short	0x0004
        /*0052*/ 	.short	0x0020
        /*0054*/ 	.byte	0x00, 0xf0, 0x21, 0x00


	//----- nvinfo : EIATTR_KPARAM_INFO
	.align		4
.L_34:
        /*0058*/ 	.byte	0x04, 0x17
        /*005a*/ 	.short	(.L_36 - .L_35)
.L_35:
        /*005c*/ 	.word	0x00000000
        /*0060*/ 	.short	0x0003
        /*0062*/ 	.short	0x0018
        /*0064*/ 	.byte	0x00, 0xf0, 0x21, 0x00


	//----- nvinfo : EIATTR_KPARAM_INFO
	.align		4
.L_36:
        /*0068*/ 	.byte	0x04, 0x17
        /*006a*/ 	.short	(.L_38 - .L_37)
.L_37:
        /*006c*/ 	.word	0x00000000
        /*0070*/ 	.short	0x0002
        /*0072*/ 	.short	0x0010
        /*0074*/ 	.byte	0x00, 0xf0, 0x21, 0x00


	//----- nvinfo : EIATTR_KPARAM_INFO
	.align		4
.L_38:
        /*0078*/ 	.byte	0x04, 0x17
        /*007a*/ 	.short	(.L_40 - .L_39)
.L_39:
        /*007c*/ 	.word	0x00000000
        /*0080*/ 	.short	0x0001
        /*0082*/ 	.short	0x0008
        /*0084*/ 	.byte	0x00, 0xf5, 0x21, 0x00


	//----- nvinfo : EIATTR_KPARAM_INFO
	.align		4
.L_40:
        /*0088*/ 	.byte	0x04, 0x17
        /*008a*/ 	.short	(.L_42 - .L_41)
.L_41:
        /*008c*/ 	.word	0x00000000
        /*0090*/ 	.short	0x0000
        /*0092*/ 	.short	0x0000
        /*0094*/ 	.byte	0x00, 0xf5, 0x21, 0x00


	//----- nvinfo : EIATTR_SPARSE_MMA_MASK
	.align		4
.L_42:
        /*0098*/ 	.byte	0x03, 0x50
        /*009a*/ 	.short	0x0000


	//----- nvinfo : EIATTR_MAXREG_COUNT
	.align		4
        /*009c*/ 	.byte	0x03, 0x1b
        /*009e*/ 	.short	0x00ff


	//----- nvinfo : EIATTR_MERCURY_ISA_VERSION
	.align		4
        /*00a0*/ 	.byte	0x03, 0x5f
        /*00a2*/ 	.short	0x0101


	//----- nvinfo : EIATTR_VRC_CTA_INIT_COUNT
	.align		4
        /*00a4*/ 	.byte	0x02, 0x4a
	.zero		1
	.zero		1


	//----- nvinfo : EIATTR_EXIT_INSTR_OFFSETS
	.align		4
        /*00a8*/ 	.byte	0x04, 0x1c
        /*00aa*/ 	.short	(.L_44 - .L_43)


	//   ....[0]....
.L_43:
        /*00ac*/ 	.word	0x00000070


	//   ....[1]....
        /*00b0*/ 	.word	0x000000a0


	//   ....[2]....
        /*00b4*/ 	.word	0x000016c0


	//----- nvinfo : EIATTR_CRS_STACK_SIZE
	.align		4
.L_44:
        /*00b8*/ 	.byte	0x04, 0x1e
        /*00ba*/ 	.short	(.L_46 - .L_45)
.L_45:
        /*00bc*/ 	.word	0x00000000


	//----- nvinfo : EIATTR_CBANK_PARAM_SIZE
	.align		4
.L_46:
        /*00c0*/ 	.byte	0x03, 0x19
        /*00c2*/ 	.short	0x0040


	//----- nvinfo : EIATTR_PARAM_CBANK
	.align		4
        /*00c4*/ 	.byte	0x04, 0x0a
        /*00c6*/ 	.short	(.L_48 - .L_47)
	.align		4
.L_47:
        /*00c8*/ 	.word	index@(.nv.constant0._Z15monteCarloGARCHPdS_dddP17curandStateXORWOWiid)
        /*00cc*/ 	.short	0x0380
        /*00ce*/ 	.short	0x0040


	//----- nvinfo : EIATTR_SW_WAR
	.align		4
.L_48:
        /*00d0*/ 	.byte	0x04, 0x36
        /*00d2*/ 	.short	(.L_50 - .L_49)
.L_49:
        /*00d4*/ 	.word	0x00000008
.L_50:


//--------------------- .nv.info._Z8setupRNGP17curandStateXORWOWmi --------------------------
	.section	.nv.info._Z8setupRNGP17curandStateXORWOWmi,"",@"SHT_CUDA_INFO"
	.sectionflags	@""
	.align	4


	//----- nvinfo : EIATTR_CUDA_API_VERSION
	.align		4
        /*0000*/ 	.byte	0x04, 0x37
        /*0002*/ 	.short	(.L_52 - .L_51)
.L_51:
        /*0004*/ 	.word	0x00000082


	//----- nvinfo : EIATTR_KPARAM_INFO
	.align		4
.L_52:
        /*0008*/ 	.byte	0x04, 0x17
        /*000a*/ 	.short	(.L_54 - .L_53)
.L_53:
        /*000c*/ 	.word	0x00000000
        /*0010*/ 	.short	0x0002
        /*0012*/ 	.short	0x0010
        /*0014*/ 	.byte	0x00, 0xf0, 0x11, 0x00


	//----- nvinfo : EIATTR_KPARAM_INFO
	.align		4
.L_54:
        /*0018*/ 	.byte	0x04, 0x17
        /*001a*/ 	.short	(.L_56 - .L_55)
.L_55:
        /*001c*/ 	.word	0x00000000
        /*0020*/ 	.short	0x0001
        /*0022*/ 	.short	0x0008
        /*0024*/ 	.byte	0x00, 0xf0, 0x21, 0x00


	//----- nvinfo : EIATTR_KPARAM_INFO
	.align		4
.L_56:
        /*0028*/ 	.byte	0x04, 0x17
        /*002a*/ 	.short	(.L_58 - .L_57)
.L_57:
        /*002c*/ 	.word	0x00000000
        /*0030*/ 	.short	0x0000
        /*0032*/ 	.short	0x0000
        /*0034*/ 	.byte	0x00, 0xf5, 0x21, 0x00


	//----- nvinfo : EIATTR_SPARSE_MMA_MASK
	.align		4
.L_58:
        /*0038*/ 	.byte	0x03, 0x50
        /*003a*/ 	.short	0x0000


	//----- nvinfo : EIATTR_MAXREG_COUNT
	.align		4
        /*003c*/ 	.byte	0x03, 0x1b
        /*003e*/ 	.short	0x00ff


	//----- nvinfo : EIATTR_MERCURY_ISA_VERSION
	.align		4
        /*0040*/ 	.byte	0x03, 0x5f
        /*0042*/ 	.short	0x0101


	//----- nvinfo : EIATTR_VRC_CTA_INIT_COUNT
	.align		4
        /*0044*/ 	.byte	0x02, 0x4a
	.zero		1
	.zero		1


	//----- nvinfo : EIATTR_EXIT_INSTR_OFFSETS
	.align		4
        /*0048*/ 	.byte	0x04, 0x1c
        /*004a*/ 	.short	(.L_60 - .L_59)


	//   ....[0]....
.L_59:
        /*004c*/ 	.word	0x00000070


	//   ....[1]....
        /*0050*/ 	.word	0x00000f00


	//----- nvinfo : EIATTR_CRS_STACK_SIZE
	.align		4
.L_60:
        /*0054*/ 	.byte	0x04, 0x1e
        /*0056*/ 	.short	(.L_62 - .L_61)
.L_61:
        /*0058*/ 	.word	0x00000000


	//----- nvinfo : EIATTR_CBANK_PARAM_SIZE
	.align		4
.L_62:
        /*005c*/ 	.byte	0x03, 0x19
        /*005e*/ 	.short	0x0014


	//----- nvinfo : EIATTR_PARAM_CBANK
	.align		4
        /*0060*/ 	.byte	0x04, 0x0a
        /*0062*/ 	.short	(.L_64 - .L_63)
	.align		4
.L_63:
        /*0064*/ 	.word	index@(.nv.constant0._Z8setupRNGP17curandStateXORWOWmi)
        /*0068*/ 	.short	0x0380
        /*006a*/ 	.short	0x0014


	//----- nvinfo : EIATTR_SW_WAR
	.align		4
.L_64:
        /*006c*/ 	.byte	0x04, 0x36
        /*006e*/ 	.short	(.L_66 - .L_65)
.L_65:
        /*0070*/ 	.word	0x00000008
.L_66:


//--------------------- .nv.callgraph             --------------------------
	.section	.nv.callgraph,"",@"SHT_CUDA_CALLGRAPH"
	.align	4
	.sectionentsize	8
	.align		4
        /*0000*/ 	.word	0x00000000
	.align		4
        /*0004*/ 	.word	0xffffffff
	.align		4
        /*0008*/ 	.word	0x00000000
	.align		4
        /*000c*/ 	.word	0xfffffffe
	.align		4
        /*0010*/ 	.word	0x00000000
	.align		4
        /*0014*/ 	.word	0xfffffffd
	.align		4
        /*0018*/ 	.word	0x00000000
	.align		4
        /*001c*/ 	.word	0xfffffffc


//--------------------- .nv.constant4             --------------------------
	.section	.nv.constant4,"a",@progbits
	.align	8
	.align		8
.nv.constant4:
        /*0000*/ 	.dword	precalc_xorwow_matrix
	.align		8
        /*0008*/ 	.dword	precalc_xorwow_offset_matrix
	.align		8
        /*0010*/ 	.dword	mrg32k3aM1
	.align		8
        /*0018*/ 	.dword	mrg32k3aM2
	.align		8
        /*0020*/ 	.dword	mrg32k3aM1SubSeq
	.align		8
        /*0028*/ 	.dword	mrg32k3aM2SubSeq
	.align		8
        /*0030*/ 	.dword	mrg32k3aM1Seq
	.align		8
        /*0038*/ 	.dword	mrg32k3aM2Seq


//--------------------- .nv.constant3             --------------------------
	.section	.nv.constant3,"a",@progbits
	.align	8
.nv.constant3:
	.type		__cr_lgamma_table,@object
	.size		__cr_lgamma_table,(.L_8 - __cr_lgamma_table)
__cr_lgamma_table:
        /*0000*/ 	.byte	0x00, 0x00, 0x00, 0x00, 0x00, 0x00, 0x00, 0x00, 0x00, 0x00, 0x00, 0x00, 0x00, 0x00, 0x00, 0x00
        /*0010*/ 	.byte	0xef, 0x39, 0xfa, 0xfe, 0x42, 0x2e, 0xe6, 0x3f, 0x02, 0x20, 0x2a, 0xfa, 0x0b, 0xab, 0xfc, 0x3f
        /*0020*/ 	.byte	0xf9, 0x2c, 0x92, 0x7c, 0xa7, 0x6c, 0x09, 0x40, 0xc9, 0x79, 0x44, 0x3c, 0x64, 0x26, 0x13, 0x40
        /*0030*/ 	.byte	0xca, 0x01, 0xcf, 0x3a, 0x27, 0x51, 0x1a, 0x40, 0x30, 0xcc, 0x2d, 0xf3, 0xe1, 0x0c, 0x21, 0x40
        /*0040*/ 	.byte	0x0d, 0xb7, 0xfc, 0x82, 0x8e, 0x35, 0x25, 0x40
.L_8:


//--------------------- .text._Z15monteCarloGARCHPdS_dddP17curandStateXORWOWiid --------------------------
	.section	.text._Z15monteCarloGARCHPdS_dddP17curandStateXORWOWiid,"ax",@progbits
	.align	128
        .global         _Z15monteCarloGARCHPdS_dddP17curandStateXORWOWiid
        .type           _Z15monteCarloGARCHPdS_dddP17curandStateXORWOWiid,@function
        .size           _Z15monteCarloGARCHPdS_dddP17curandStateXORWOWiid,(.L_x_26 - _Z15monteCarloGARCHPdS_dddP17curandStateXORWOWiid)
        .other          _Z15monteCarloGARCHPdS_dddP17curandStateXORWOWiid,@"STO_CUDA_ENTRY STV_DEFAULT"
_Z15monteCarloGARCHPdS_dddP17curandStateXORWOWiid:
.text._Z15monteCarloGARCHPdS_dddP17curandStateXORWOWiid:
[----:B------:R-:W-:Y:S01]  /*0000*/  LDC R1, c[0x0][0x37c] ;  /* 0x0000df00ff017b82 */ /* 0x000fe20000000800 */
[----:B------:R-:W0:Y:S07]  /*0010*/  S2R R0, SR_TID.X ;  /* 0x0000000000007919 */ /* 0x000e2e0000002100 */
[----:B------:R-:W0:Y:S01]  /*0020*/  S2UR UR4, SR_CTAID.X ;  /* 0x00000000000479c3 */ /* 0x000e220000002500 */
[----:B------:R-:W1:Y:S07]  /*0030*/  LDCU UR5, c[0x0][0x3b0] ;  /* 0x00007600ff0577ac */ /* 0x000e6e0008000800 */
[----:B------:R-:W0:Y:S02]  /*0040*/  LDC R3, c[0x0][0x360] ;  /* 0x0000d800ff037b82 */ /* 0x000e240000000800 */
[----:B0-----:R-:W-:-:S05]  /*0050*/  IMAD R3, R3, UR4, R0 ;  /* 0x0000000403037c24 */ /* 0x001fca000f8e0200 */
[----:B-1----:R-:W-:-:S13]  /*0060*/  ISETP.GE.AND P0, PT, R3, UR5, PT ;  /* 0x0000000503007c0c */ /* 0x002fda000bf06270 */
[----:B------:R-:W-:Y:S05]  /*0070*/  @P0 EXIT ;  /* 0x000000000000094d */ /* 0x000fea0003800000 */
[----:B------:R-:W0:Y:S02]  /*0080*/  LDC R0, c[0x0][0x3b4] ;  /* 0x0000ed00ff007b82 */ /* 0x000e240000000800 */
[----:B0-----:R-:W-:-:S13]  /*0090*/  ISETP.GE.AND P0, PT, R0, 0x1, PT ;  /* 0x000000010000780c */ /* 0x001fda0003f06270 */
[----:B------:R-:W-:Y:S05]  /*00a0*/  @!P0 EXIT ;  /* 0x000000000000894d */ /* 0x000fea0003800000 */
[----:B------:R-:W0:Y:S01]  /*00b0*/  LDC.64 R14, c[0x0][0x388] ;  /* 0x0000e200ff0e7b82 */ /* 0x000e220000000a00 */
[----:B------:R-:W1:Y:S07]  /*00c0*/  LDCU.64 UR10, c[0x0][0x358] ;  /* 0x00006b00ff0a77ac */ /* 0x000e6e0008000a00 */
[----:B------:R-:W2:Y:S01]  /*00d0*/  LDC.64 R4, c[0x0][0x3a8] ;  /* 0x0000ea00ff047b82 */ /* 0x000ea20000000a00 */
[----:B------:R-:W3:Y:S01]  /*00e0*/  LDCU.64 UR12, c[0x0][0x3b8] ;  /* 0x00007700ff0c77ac */ /* 0x000ee20008000a00 */
[----:B------:R-:W4:Y:S01]  /*00f0*/  LDCU.64 UR8, c[0x0][0x3a0] ;  /* 0x00007400ff0877ac */ /* 0x000f220008000a00 */
[----:B------:R-:W0:Y:S02]  /*0100*/  LDCU.128 UR4, c[0x0][0x390] ;  /* 0x00007200ff0477ac */ /* 0x000e240008000c00 */
[----:B0-----:R-:W-:-:S06]  /*0110*/  IMAD.WIDE R14, R3, 0x8, R14 ;  /* 0x00000008030e7825 */ /* 0x001fcc00078e020e */
[----:B-1----:R-:W5:Y:S01]  /*0120*/  LDG.E.64 R14, desc[UR10][R14.64] ;  /* 0x0000000a0e0e7981 */ /* 0x002f62000c1e1b00 */
[----:B--2---:R-:W-:-:S05]  /*0130*/  IMAD.WIDE R4, R3, 0x30, R4 ;  /* 0x0000003003047825 */ /* 0x004fca00078e0204 */
[----:B------:R0:W5:Y:S04]  /*0140*/  LDG.E R32, desc[UR10][R4.64+0x1c] ;  /* 0x00001c0a04207981 */ /* 0x000168000c1e1900 */
[----:B------:R0:W5:Y:S04]  /*0150*/  LDG.E.64 R30, desc[UR10][R4.64+0x28] ;  /* 0x0000280a041e7981 */ /* 0x000168000c1e1b00 */
[----:B------:R0:W5:Y:S04]  /*0160*/  LDG.E.64 R12, desc[UR10][R4.64] ;  /* 0x0000000a040c7981 */ /* 0x000168000c1e1b00 */
[----:B------:R0:W5:Y:S04]  /*0170*/  LDG.E.64 R24, desc[UR10][R4.64+0x8] ;  /* 0x0000080a04187981 */ /* 0x000168000c1e1b00 */
[----:B------:R0:W5:Y:S01]  /*0180*/  LDG.E.64 R10, desc[UR10][R4.64+0x10] ;  /* 0x0000100a040a7981 */ /* 0x000162000c1e1b00 */
[----:B------:R-:W-:-:S02]  /*0190*/  IMAD R2, R3, R0, RZ ;  /* 0x0000000003027224 */ /* 0x000fc400078e02ff */
[----:B------:R-:W-:Y:S02]  /*01a0*/  IMAD.MOV R0, RZ, RZ, -R0 ;  /* 0x000000ffff007224 */ /* 0x000fe400078e0a00 */
[----:B---3--:R-:W-:Y:S02]  /*01b0*/  IMAD.U32 R8, RZ, RZ, UR12 ;  /* 0x0000000cff087e24 */ /* 0x008fe4000f8e00ff */
[----:B----4-:R-:W-:-:S07]  /*01c0*/  IMAD.U32 R9, RZ, RZ, UR13 ;  /* 0x0000000dff097e24 */ /* 0x010fce000f8e00ff */
.L_x_11:
[----:B-----5:R-:W-:Y:S01]  /*01d0*/  ISETP.NE.AND P0, PT, R32, 0x1, PT ;  /* 0x000000012000780c */ /* 0x020fe20003f05270 */
[----:B------:R-:W-:Y:S01]  /*01e0*/  BSSY.RECONVERGENT B0, `(.L_x_0) ;  /* 0x00000ea000007945 */ /* 0x000fe20003800200 */
[----:B------:R-:W-:Y:S02]  /*01f0*/  HFMA2 R32, -RZ, RZ, 0, 0 ;  /* 0x00000000ff207431 */ /* 0x000fe400000001ff */
[----:B------:R-:W-:Y:S02]  /*0200*/  IMAD.MOV.U32 R22, RZ, RZ, R30 ;  /* 0x000000ffff167224 */ /* 0x000fe400078e001e */
[----:B------:R-:W-:-:S07]  /*0210*/  IMAD.MOV.U32 R23, RZ, RZ, R31 ;  /* 0x000000ffff177224 */ /* 0x000fce00078e001f */
[----:B-1----:R-:W-:Y:S05]  /*0220*/  @!P0 BRA `(.L_x_1) ;  /* 0x0000000c00948947 */ /* 0x002fea0003800000 */
[----:B0-----:R-:W-:Y:S01]  /*0230*/  SHF.R.U32.HI R4, RZ, 0x2, R13 ;  /* 0x00000002ff047819 */ /* 0x001fe2000001160d */
[----:B------:R-:W-:Y:S01]  /*0240*/  IMAD.SHL.U32 R6, R11, 0x10, RZ ;  /* 0x000000100b067824 */ /* 0x000fe200078e00ff */
[----:B------:R-:W-:Y:S01]  /*0250*/  SHF.R.U32.HI R5, RZ, 0x2, R24 ;  /* 0x00000002ff057819 */ /* 0x000fe20000011618 */
[----:B------:R-:W-:Y:S01]  /*0260*/  IMAD.MOV.U32 R34, RZ, RZ, 0x0 ;  /* 0x00000000ff227424 */ /* 0x000fe200078e00ff */
[----:B------:R-:W-:Y:S01]  /*0270*/  LOP3.LUT R4, R4, R13, RZ, 0x3c, !PT ;  /* 0x0000000d04047212 */ /* 0x000fe200078e3cff */
[----:B------:R-:W-:Y:S01]  /*0280*/  IMAD.MOV.U32 R35, RZ, RZ, 0x3ca00000 ;  /* 0x3ca00000ff237424 */ /* 0x000fe200078e00ff */
[----:B------:R-:W-:Y:S01]  /*0290*/  LOP3.LUT R24, R5, R24, RZ, 0x3c, !PT ;  /* 0x0000001805187212 */ /* 0x000fe200078e3cff */
[----:B------:R-:W-:Y:S01]  /*02a0*/  BSSY.RECONVERGENT B1, `(.L_x_2) ;  /* 0x0000074000017945 */ /* 0x000fe20003800200 */
[----:B------:R-:W-:Y:S01]  /*02b0*/  SHF.R.U32.HI R13, RZ, 0x2, R10 ;  /* 0x00000002ff0d7819 */ /* 0x000fe2000001160a */
[----:B------:R-:W-:-:S03]  /*02c0*/  IMAD.SHL.U32 R3, R4, 0x2, RZ ;  /* 0x0000000204037824 */ /* 0x000fc600078e00ff */
[----:B------:R-:W-:Y:S02]  /*02d0*/  LOP3.LUT R13, R13, R10, RZ, 0x3c, !PT ;  /* 0x0000000a0d0d7212 */ /* 0x000fe400078e3cff */
[----:B------:R-:W-:-:S04]  /*02e0*/  LOP3.LUT R3, R11, R6, R3, 0x96, !PT ;  /* 0x000000060b037212 */ /* 0x000fc800078e9603 */
[----:B------:R-:W-:Y:S01]  /*02f0*/  LOP3.LUT R5, R3, R4, RZ, 0x3c, !PT ;  /* 0x0000000403057212 */ /* 0x000fe200078e3cff */
[----:B------:R-:W-:-:S04]  /*0300*/  IMAD.SHL.U32 R4, R24, 0x2, RZ ;  /* 0x0000000218047824 */ /* 0x000fc800078e00ff */
[----:B------:R-:W-:-:S05]  /*0310*/  IMAD.SHL.U32 R3, R5, 0x10, RZ ;  /* 0x0000001005037824 */ /* 0x000fca00078e00ff */
[----:B------:R-:W-:Y:S02]  /*0320*/  LOP3.LUT R4, R24, R4, R3, 0x96, !PT ;  /* 0x0000000418047212 */ /* 0x000fe400078e9603 */
[----:B------:R-:W-:Y:S02]  /*0330*/  IADD3 R3, PT, PT, R12, 0x587c5, R5 ;  /* 0x000587c50c037810 */ /* 0x000fe40007ffe005 */
[----:B------:R-:W-:Y:S02]  /*0340*/  LOP3.LUT R7, R4, R5, RZ, 0x3c, !PT ;  /* 0x0000000504077212 */ /* 0x000fe400078e3cff */
[----:B------:R-:W-:Y:S02]  /*0350*/  SHF.R.U32.HI R4, RZ, 0x2, R25 ;  /* 0x00000002ff047819 */ /* 0x000fe40000011619 */
[----:B------:R-:W-:Y:S02]  /*0360*/  IADD3 R16, PT, PT, R12, 0xb0f8a, R7 ;  /* 0x000b0f8a0c107810 */ /* 0x000fe40007ffe007 */
[----:B------:R-:W-:-:S03]  /*0370*/  LOP3.LUT R4, R4, R25, RZ, 0x3c, !PT ;  /* 0x0000001904047212 */ /* 0x000fc600078e3cff */
[----:B------:R-:W-:Y:S01]  /*0380*/  IMAD.WIDE.U32 R16, R16, 0x200000, RZ ;  /* 0x0020000010107825 */ /* 0x000fe200078e00ff */
[----:B------:R-:W-:Y:S02]  /*0390*/  SHF.L.U32 R6, R4, 0x1, RZ ;  /* 0x0000000104067819 */ /* 0x000fe400000006ff */
[----:B------:R-:W-:Y:S01]  /*03a0*/  LOP3.LUT R16, R16, R3, RZ, 0x3c, !PT ;  /* 0x0000000310107212 */ /* 0x000fe200078e3cff */
[----:B------:R-:W-:-:S03]  /*03b0*/  IMAD.SHL.U32 R3, R7, 0x10, RZ ;  /* 0x0000001007037824 */ /* 0x000fc600078e00ff */
[----:B------:R-:W0:Y:S02]  /*03c0*/  I2F.F64.U64 R18, R16 ;  /* 0x0000001000127312 */ /* 0x000e240000301800 */
[----:B------:R-:W-:Y:S01]  /*03d0*/  LOP3.LUT R6, R4, R6, R3, 0x96, !PT ;  /* 0x0000000604067212 */ /* 0x000fe200078e9603 */
[----:B------:R-:W-:-:S03]  /*03e0*/  IMAD.SHL.U32 R3, R13, 0x2, RZ ;  /* 0x000000020d037824 */ /* 0x000fc600078e00ff */
[----:B------:R-:W-:-:S04]  /*03f0*/  LOP3.LUT R10, R6, R7, RZ, 0x3c, !PT ;  /* 0x00000007060a7212 */ /* 0x000fc800078e3cff */
[----:B------:R-:W-:-:S04]  /*0400*/  SHF.L.U32 R4, R10, 0x4, RZ ;  /* 0x000000040a047819 */ /* 0x000fc800000006ff */
[----:B------:R-:W-:Y:S01]  /*0410*/  LOP3.LUT R3, R13, R3, R4, 0x96, !PT ;  /* 0x000000030d037212 */ /* 0x000fe200078e9604 */
[----:B0-----:R-:W-:Y:S01]  /*0420*/  DFMA R18, R18, R34, 5.5511151231257827021e-17 ;  /* 0x3c9000001212742b */ /* 0x001fe20000000022 */
[C---:B------:R-:W-:Y:S01]  /*0430*/  IADD3 R13, PT, PT, R12.reuse, 0x10974f, R10 ;  /* 0x0010974f0c0d7810 */ /* 0x040fe20007ffe00a */
[----:B------:R-:W-:Y:S01]  /*0440*/  VIADD R12, R12, 0x161f14 ;  /* 0x00161f140c0c7836 */ /* 0x000fe20000000000 */
[----:B------:R-:W-:-:S05]  /*0450*/  LOP3.LUT R3, R3, R10, RZ, 0x3c, !PT ;  /* 0x0000000a03037212 */ /* 0x000fca00078e3cff */
[----:B------:R-:W-:Y:S02]  /*0460*/  IMAD.IADD R20, R3, 0x1, R12 ;  /* 0x0000000103147824 */ /* 0x000fe400078e020c */
[----:B------:R-:W-:Y:S01]  /*0470*/  ISETP.GT.AND P0, PT, R19, 0xfffff, PT ;  /* 0x000fffff1300780c */ /* 0x000fe20003f04270 */
[----:B------:R-:W-:Y:S02]  /*0480*/  IMAD.MOV.U32 R16, RZ, RZ, R18 ;  /* 0x000000ffff107224 */ /* 0x000fe400078e0012 */
[----:B------:R-:W-:Y:S02]  /*0490*/  IMAD.MOV.U32 R17, RZ, RZ, R19 ;  /* 0x000000ffff117224 */ /* 0x000fe400078e0013 */
[----:B------:R-:W-:-:S04]  /*04a0*/  IMAD.WIDE.U32 R20, R20, 0x200000, RZ ;  /* 0x0020000014147825 */ /* 0x000fc800078e00ff */
[----:B------:R-:W-:Y:S01]  /*04b0*/  IMAD.MOV.U32 R22, RZ, RZ, R18 ;  /* 0x000000ffff167224 */ /* 0x000fe200078e0012 */
[----:B------:R-:W-:Y:S02]  /*04c0*/  LOP3.LUT R20, R20, R13, RZ, 0x3c, !PT ;  /* 0x0000000d14147212 */ /* 0x000fe400078e3cff */
[----:B------:R-:W-:Y:S01]  /*04d0*/  MOV R13, R19 ;  /* 0x00000013000d7202 */ /* 0x000fe20000000f00 */
[----:B------:R-:W-:-:S03]  /*04e0*/  @!P0 DMUL R16, R16, 1.80143985094819840000e+16 ;  /* 0x4350000010108828 */ /* 0x000fc60000000000 */
[----:B------:R-:W0:Y:S07]  /*04f0*/  I2F.F64.U64 R20, R20 ;  /* 0x0000001400147312 */ /* 0x000e2e0000301800 */
[----:B------:R-:W-:Y:S02]  /*0500*/  @!P0 IMAD.MOV.U32 R13, RZ, RZ, R17 ;  /* 0x000000ffff0d8224 */ /* 0x000fe400078e0011 */
[----:B------:R-:W-:Y:S02]  /*0510*/  @!P0 IMAD.MOV.U32 R22, RZ, RZ, R16 ;  /* 0x000000ffff168224 */ /* 0x000fe400078e0010 */
[----:B------:R-:W-:Y:S01]  /*0520*/  VIADD R4, R13, 0xffffffff ;  /* 0xffffffff0d047836 */ /* 0x000fe20000000000 */
[----:B0-----:R-:W-:-:S04]  /*0530*/  DFMA R34, R20, 2.2204460492503130808e-16, R34 ;  /* 0x3cb000001422782b */ /* 0x001fc80000000022 */
[----:B------:R-:W-:Y:S01]  /*0540*/  ISETP.GT.U32.AND P1, PT, R4, 0x7feffffe, PT ;  /* 0x7feffffe0400780c */ /* 0x000fe20003f24070 */
[----:B------:R-:W-:Y:S01]  /*0550*/  IMAD.MOV.U32 R4, RZ, RZ, -0x3ff ;  /* 0xfffffc01ff047424 */ /* 0x000fe200078e00ff */
[----:B------:R-:W-:-:S11]  /*0560*/  @!P0 MOV R4, 0xfffffbcb ;  /* 0xfffffbcb00048802 */ /* 0x000fd60000000f00 */
[----:B------:R-:W-:Y:S05]  /*0570*/  @P1 BRA `(.L_x_3) ;  /* 0x0000000400001947 */ /* 0x000fea0003800000 */
[C---:B------:R-:W-:Y:S01]  /*0580*/  LOP3.LUT R6, R13.reuse, 0xfffff, RZ, 0xc0, !PT ;  /* 0x000fffff0d067812 */ /* 0x040fe200078ec0ff */
[----:B------:R-:W-:Y:S01]  /*0590*/  IMAD.MOV.U32 R30, RZ, RZ, RZ ;  /* 0x000000ffff1e7224 */ /* 0x000fe200078e00ff */
[----:B------:R-:W-:Y:S01]  /*05a0*/  MOV R24, 0x8b7a8b04 ;  /* 0x8b7a8b0400187802 */ /* 0x000fe20000000f00 */
[----:B------:R-:W-:Y:S01]  /*05b0*/  IMAD.MOV.U32 R25, RZ, RZ, 0x3ed0ee25 ;  /* 0x3ed0ee25ff197424 */ /* 0x000fe200078e00ff */
[----:B------:R-:W-:Y:S01]  /*05c0*/  LOP3.LUT R23, R6, 0x3ff00000, RZ, 0xfc, !PT ;  /* 0x3ff0000006177812 */ /* 0x000fe200078efcff */
[----:B------:R-:W-:Y:S01]  /*05d0*/  UMOV UR12, 0x3ae80f1e ;  /* 0x3ae80f1e000c7882 */ /* 0x000fe20000000000 */
[----:B------:R-:W-:Y:S01]  /*05e0*/  UMOV UR13, 0x3eb1380b ;  /* 0x3eb1380b000d7882 */ /* 0x000fe20000000000 */
[----:B------:R-:W-:Y:S01]  /*05f0*/  LEA.HI R4, R13, R4, RZ, 0xc ;  /* 0x000000040d047211 */ /* 0x000fe200078f60ff */
[----:B------:R-:W-:Y:S01]  /*0600*/  UMOV UR14, 0x80000000 ;  /* 0x80000000000e7882 */ /* 0x000fe20000000000 */
[----:B------:R-:W-:Y:S01]  /*0610*/  ISETP.GE.U32.AND P0, PT, R23, 0x3ff6a09f, PT ;  /* 0x3ff6a09f1700780c */ /* 0x000fe20003f06070 */
[----:B------:R-:W-:-:S12]  /*0620*/  UMOV UR15, 0x43300000 ;  /* 0x43300000000f7882 */ /* 0x000fd80000000000 */
[----:B------:R-:W-:Y:S02]  /*0630*/  @P0 VIADD R17, R23, 0xfff00000 ;  /* 0xfff0000017110836 */ /* 0x000fe40000000000 */
[----:B------:R-:W-:Y:S02]  /*0640*/  @P0 VIADD R4, R4, 0x1 ;  /* 0x0000000104040836 */ /* 0x000fe40000000000 */
[----:B------:R-:W-:-:S06]  /*0650*/  @P0 IMAD.MOV.U32 R23, RZ, RZ, R17 ;  /* 0x000000ffff170224 */ /* 0x000fcc00078e0011 */
[C---:B------:R-:W-:Y:S02]  /*0660*/  DADD R20, R22.reuse, 1 ;  /* 0x3ff0000016147429 */ /* 0x040fe40000000000 */
[----:B------:R-:W-:-:S04]  /*0670*/  DADD R22, R22, -1 ;  /* 0xbff0000016167429 */ /* 0x000fc80000000000 */
[----:B------:R-:W0:Y:S02]  /*0680*/  MUFU.RCP64H R31, R21 ;  /* 0x00000015001f7308 */ /* 0x000e240000001800 */
[----:B0-----:R-:W-:-:S08]  /*0690*/  DFMA R16, -R20, R30, 1 ;  /* 0x3ff000001410742b */ /* 0x001fd0000000011e */
[----:B------:R-:W-:-:S08]  /*06a0*/  DFMA R16, R16, R16, R16 ;  /* 0x000000101010722b */ /* 0x000fd00000000010 */
[----:B------:R-:W-:-:S08]  /*06b0*/  DFMA R30, R30, R16, R30 ;  /* 0x000000101e1e722b */ /* 0x000fd0000000001e */
[----:B------:R-:W-:-:S08]  /*06c0*/  DMUL R16, R22, R30 ;  /* 0x0000001e16107228 */ /* 0x000fd00000000000 */
[----:B------:R-:W-:-:S08]  /*06d0*/  DFMA R16, R22, R30, R16 ;  /* 0x0000001e1610722b */ /* 0x000fd00000000010 */
[----:B------:R-:W-:-:S08]  /*06e0*/  DMUL R18, R16, R16 ;  /* 0x0000001010127228 */ /* 0x000fd00000000000 */
[----:B------:R-:W-:Y:S01]  /*06f0*/  DFMA R20, R18, UR12, R24 ;  /* 0x0000000c12147c2b */ /* 0x000fe20008000018 */
[----:B------:R-:W-:Y:S01]  /*0700*/  UMOV UR12, 0x9f02676f ;  /* 0x9f02676f000c7882 */ /* 0x000fe20000000000 */
[----:B------:R-:W-:Y:S01]  /*0710*/  UMOV UR13, 0x3ef3b266 ;  /* 0x3ef3b266000d7882 */ /* 0x000fe20000000000 */
[----:B------:R-:W-:-:S05]  /*0720*/  DADD R24, R22, -R16 ;  /* 0x0000000016187229 */ /* 0x000fca0000000810 */
[----:B------:R-:W-:Y:S01]  /*0730*/  DFMA R20, R18, R20, UR12 ;  /* 0x0000000c12147e2b */ /* 0x000fe20008000014 */
[----:B------:R-:W-:Y:S01]  /*0740*/  UMOV UR12, 0xa9ab0956 ;  /* 0xa9ab0956000c7882 */ /* 0x000fe20000000000 */
[----:B------:R-:W-:Y:S01]  /*0750*/  UMOV UR13, 0x3f1745cb ;  /* 0x3f1745cb000d7882 */ /* 0x000fe20000000000 */
[----:B------:R-:W-:-:S05]  /*0760*/  DADD R24, R24, R24 ;  /* 0x0000000018187229 */ /* 0x000fca0000000018 */
[----:B------:R-:W-:Y:S01]  /*0770*/  DFMA R20, R18, R20, UR12 ;  /* 0x0000000c12147e2b */ /* 0x000fe20008000014 */
[----:B------:R-:W-:Y:S01]  /*0780*/  UMOV UR12, 0x2d1b5154 ;  /* 0x2d1b5154000c7882 */ /* 0x000fe20000000000 */
[----:B------:R-:W-:Y:S01]  /*0790*/  UMOV UR13, 0x3f3c71c7 ;  /* 0x3f3c71c7000d7882 */ /* 0x000fe20000000000 */
[----:B------:R-:W-:-:S05]  /*07a0*/  DFMA R22, R22, -R16, R24 ;  /* 0x800000101616722b */ /* 0x000fca0000000018 */
[----:B------:R-:W-:Y:S01]  /*07b0*/  DFMA R26, R18, R20, UR12 ;  /* 0x0000000c121a7e2b */ /* 0x000fe20008000014 */
[----:B------:R-:W-:Y:S01]  /*07c0*/  UMOV UR12, 0x923be72d ;  /* 0x923be72d000c7882 */ /* 0x000fe20000000000 */
[----:B------:R-:W-:Y:S01]  /*07d0*/  UMOV UR13, 0x3f624924 ;  /* 0x3f624924000d7882 */ /* 0x000fe20000000000 */
[----:B------:R-:W-:Y:S01]  /*07e0*/  LOP3.LUT R20, R4, 0x80000000, RZ, 0x3c, !PT ;  /* 0x8000000004147812 */ /* 0x000fe200078e3cff */
[----:B------:R-:W-:Y:S01]  /*07f0*/  IMAD.MOV.U32 R21, RZ, RZ, 0x43300000 ;  /* 0x43300000ff157424 */ /* 0x000fe200078e00ff */
[----:B------:R-:W-:-:S03]  /*0800*/  DMUL R22, R30, R22 ;  /* 0x000000161e167228 */ /* 0x000fc60000000000 */
[----:B------:R-:W-:Y:S01]  /*0810*/  DFMA R26, R18, R26, UR12 ;  /* 0x0000000c121a7e2b */ /* 0x000fe2000800001a */
[----:B------:R-:W-:Y:S01]  /*0820*/  UMOV UR12, 0x9999a3c4 ;  /* 0x9999a3c4000c7882 */ /* 0x000fe20000000000 */
[----:B------:R-:W-:Y:S01]  /*0830*/  UMOV UR13, 0x3f899999 ;  /* 0x3f899999000d7882 */ /* 0x000fe20000000000 */
[----:B------:R-:W-:Y:S01]  /*0840*/  DADD R20, R20, -UR14 ;  /* 0x8000000e14147e29 */ /* 0x000fe20008000000 */
[----:B------:R-:W-:Y:S01]  /*0850*/  UMOV UR14, 0xfefa39ef ;  /* 0xfefa39ef000e7882 */ /* 0x000fe20000000000 */
[----:B------:R-:W-:-:S03]  /*0860*/  UMOV UR15, 0x3fe62e42 ;  /* 0x3fe62e42000f7882 */ /* 0x000fc60000000000 */
[----:B------:R-:W-:Y:S01]  /*0870*/  DFMA R26, R18, R26, UR12 ;  /* 0x0000000c121a7e2b */ /* 0x000fe2000800001a */
[----:B------:R-:W-:Y:S01]  /*0880*/  UMOV UR12, 0x55555554 ;  /* 0x55555554000c7882 */ /* 0x000fe20000000000 */
[----:B------:R-:W-:Y:S01]  /*0890*/  UMOV UR13, 0x3fb55555 ;  /* 0x3fb55555000d7882 */ /* 0x000fe20000000000 */
[----:B------:R-:W-:-:S05]  /*08a0*/  DFMA R24, R20, UR14, R16 ;  /* 0x0000000e14187c2b */ /* 0x000fca0008000010 */
[----:B------:R-:W-:Y:S01]  /*08b0*/  DFMA R26, R18, R26, UR12 ;  /* 0x0000000c121a7e2b */ /* 0x000fe2000800001a */
[----:B------:R-:W-:Y:S01]  /*08c0*/  UMOV UR12, 0xfefa39ef ;  /* 0xfefa39ef000c7882 */ /* 0x000fe20000000000 */
[----:B------:R-:W-:Y:S02]  /*08d0*/  UMOV UR13, 0x3fe62e42 ;  /* 0x3fe62e42000d7882 */ /* 0x000fe40000000000 */
[----:B------:R-:W-:Y:S01]  /*08e0*/  DFMA R28, R20, -UR12, R24 ;  /* 0x8000000c141c7c2b */ /* 0x000fe20008000018 */
[----:B------:R-:W-:Y:S01]  /*08f0*/  UMOV UR12, 0x3b39803f ;  /* 0x3b39803f000c7882 */ /* 0x000fe20000000000 */
[----:B------:R-:W-:Y:S02]  /*0900*/  UMOV UR13, 0x3c7abc9e ;  /* 0x3c7abc9e000d7882 */ /* 0x000fe40000000000 */
[----:B------:R-:W-:-:S04]  /*0910*/  DMUL R26, R18, R26 ;  /* 0x0000001a121a7228 */ /* 0x000fc80000000000 */
[----:B------:R-:W-:-:S04]  /*0920*/  DADD R28, -R16, R28 ;  /* 0x00000000101c7229 */ /* 0x000fc8000000011c */
[----:B------:R-:W-:-:S08]  /*0930*/  DFMA R22, R16, R26, R22 ;  /* 0x0000001a1016722b */ /* 0x000fd00000000016 */
[----:B------:R-:W-:-:S08]  /*0940*/  DADD R22, R22, -R28 ;  /* 0x0000000016167229 */ /* 0x000fd0000000081c */
[----:B------:R-:W-:-:S08]  /*0950*/  DFMA R22, R20, UR12, R22 ;  /* 0x0000000c14167c2b */ /* 0x000fd00008000016 */
[----:B------:R-:W-:Y:S01]  /*0960*/  DADD R16, R24, R22 ;  /* 0x0000000018107229 */ /* 0x000fe20000000016 */
[----:B------:R-:W-:Y:S10]  /*0970*/  BRA `(.L_x_4) ;  /* 0x0000000000187947 */ /* 0x000ff40003800000 */
.L_x_3:
[----:B------:R-:W-:Y:S01]  /*0980*/  IMAD.MOV.U32 R18, RZ, RZ, 0x0 ;  /* 0x00000000ff127424 */ /* 0x000fe200078e00ff */
[----:B------:R-:W-:Y:S02]  /*0990*/  MOV R19, 0x7ff00000 ;  /* 0x7ff0000000137802 */ /* 0x000fe40000000f00 */
[----:B------:R-:W-:-:S04]  /*09a0*/  LOP3.LUT P0, RZ, R17, 0x7fffffff, RZ, 0xc0, !PT ;  /* 0x7fffffff11ff7812 */ /* 0x000fc8000780c0ff */
[----:B------:R-:W-:-:S10]  /*09b0*/  DFMA R18, R16, R18, +INF ;  /* 0x7ff000001012742b */ /* 0x000fd40000000012 */
[----:B------:R-:W-:Y:S02]  /*09c0*/  FSEL R16, R18, RZ, P0 ;  /* 0x000000ff12107208 */ /* 0x000fe40000000000 */
[----:B------:R-:W-:-:S07]  /*09d0*/  FSEL R17, R19, -QNAN , P0 ;  /* 0xfff0000013117808 */ /* 0x000fce0000000000 */
.L_x_4:
[----:B------:R-:W-:Y:S05]  /*09e0*/  BSYNC.RECONVERGENT B1 ;  /* 0x0000000000017941 */ /* 0x000fea0003800200 */
.L_x_2:
[----:B------:R-:W-:Y:S01]  /*09f0*/  DMUL R18, RZ, R34 ;  /* 0x00000022ff127228 */ /* 0x000fe20000000000 */
[----:B------:R-:W-:Y:S01]  /*0a00*/  IMAD.SHL.U32 R4, R35, 0x2, RZ ;  /* 0x0000000223047824 */ /* 0x000fe200078e00ff */
[----:B------:R-:W-:Y:S01]  /*0a10*/  UMOV UR12, 0x33145c07 ;  /* 0x33145c07000c7882 */ /* 0x000fe20000000000 */
[----:B------:R-:W-:Y:S01]  /*0a20*/  UMOV UR13, 0x3ca1a626 ;  /* 0x3ca1a626000d7882 */ /* 0x000fe20000000000 */
[----:B------:R-:W-:Y:S01]  /*0a30*/  IMAD.MOV.U32 R22, RZ, RZ, -0x3e107ad8 ;  /* 0xc1ef8528ff167424 */ /* 0x000fe200078e00ff */
[----:B------:R-:W-:Y:S01]  /*0a40*/  MOV R23, 0x3e21eea7 ;  /* 0x3e21eea700177802 */ /* 0x000fe20000000f00 */
[----:B------:R-:W-:Y:S01]  /*0a50*/  IMAD.MOV.U32 R24, RZ, RZ, 0x2cb0d246 ;  /* 0x2cb0d246ff187424 */ /* 0x000fe200078e00ff */
[----:B------:R-:W-:Y:S01]  /*0a60*/  ISETP.GT.U32.AND P0, PT, R4, -0x79800000, PT ;  /* 0x868000000400780c */ /* 0x000fe20003f04070 */
[----:B------:R-:W-:Y:S01]  /*0a70*/  IMAD.MOV.U32 R25, RZ, RZ, 0x3e5ae5f1 ;  /* 0x3e5ae5f1ff197424 */ /* 0x000fe200078e00ff */
[----:B------:R-:W-:Y:S01]  /*0a80*/  UMOV UR14, 0xf9785eba ;  /* 0xf9785eba000e7882 */ /* 0x000fe20000000000 */
[----:B------:R-:W-:Y:S01]  /*0a90*/  UMOV UR15, 0x3de5db65 ;  /* 0x3de5db65000f7882 */ /* 0x000fe20000000000 */
[----:B------:R-:W-:Y:S01]  /*0aa0*/  FSEL R27, R19, R35, P0 ;  /* 0x00000023131b7208 */ /* 0x000fe20000000000 */
[----:B------:R-:W-:Y:S01]  /*0ab0*/  DMUL R16, R16, -2 ;  /* 0xc000000010107828 */ /* 0x000fe20000000000 */
[----:B------:R-:W-:Y:S01]  /*0ac0*/  FSEL R34, R18, R34, P0 ;  /* 0x0000002212227208 */ /* 0x000fe20000000000 */
[----:B------:R-:W-:Y:S01]  /*0ad0*/  IMAD.MOV.U32 R30, RZ, RZ, 0x0 ;  /* 0x00000000ff1e7424 */ /* 0x000fe200078e00ff */
[----:B------:R-:W-:Y:S01]  /*0ae0*/  MOV R31, 0x3fd80000 ;  /* 0x3fd80000001f7802 */ /* 0x000fe20000000f00 */
[----:B------:R-:W-:Y:S01]  /*0af0*/  VIADD R35, R27, 0x100000 ;  /* 0x001000001b237836 */ /* 0x000fe20000000000 */
[----:B------:R-:W-:Y:S01]  /*0b00*/  BSSY.RECONVERGENT B1, `(.L_x_5) ;  /* 0x000004a000017945 */ /* 0x000fe20003800200 */
[----:B------:R-:W-:Y:S01]  /*0b10*/  IMAD.MOV.U32 R26, RZ, RZ, R34 ;  /* 0x000000ffff1a7224 */ /* 0x000fe200078e0022 */
[----:B------:R-:W0:Y:S03]  /*0b20*/  MUFU.RSQ64H R29, R17 ;  /* 0x00000011001d7308 */ /* 0x000e260000001c00 */
[----:B------:R-:W-:-:S05]  /*0b30*/  VIADD R28, R17, 0xfcb00000 ;  /* 0xfcb00000111c7836 */ /* 0x000fca0000000000 */
[----:B------:R-:W1:Y:S08]  /*0b40*/  FRND.F64 R18, R34 ;  /* 0x0000002200127313 */ /* 0x000e700000301800 */
[----:B------:R-:W2:Y:S01]  /*0b50*/  F2I.S64.F64 R34, R34 ;  /* 0x0000002200227311 */ /* 0x000ea20000301900 */
[----:B0-----:R-:W-:Y:S02]  /*0b60*/  DMUL R32, R28, R28 ;  /* 0x0000001c1c207228 */ /* 0x001fe40000000000 */
[----:B-1----:R-:W-:-:S06]  /*0b70*/  DFMA R18, R18, -0.5, R26 ;  /* 0xbfe000001212782b */ /* 0x002fcc000000001a */
[----:B------:R-:W-:Y:S02]  /*0b80*/  DFMA R32, R16, -R32, 1 ;  /* 0x3ff000001020742b */ /* 0x000fe40000000820 */
[----:B------:R-:W-:Y:S01]  /*0b90*/  DMUL R20, R18, UR12 ;  /* 0x0000000c12147c28 */ /* 0x000fe20008000000 */
[----:B------:R-:W-:Y:S01]  /*0ba0*/  UMOV UR12, 0x54442d18 ;  /* 0x54442d18000c7882 */ /* 0x000fe20000000000 */
[----:B------:R-:W-:-:S04]  /*0bb0*/  UMOV UR13, 0x400921fb ;  /* 0x400921fb000d7882 */ /* 0x000fc80000000000 */
[----:B------:R-:W-:Y:S01]  /*0bc0*/  DFMA R30, R32, R30, 0.5 ;  /* 0x3fe00000201e742b */ /* 0x000fe2000000001e */
[C---:B--2---:R-:W-:Y:S01]  /*0bd0*/  LOP3.LUT R4, R34.reuse, 0x1, RZ, 0xc0, !PT ;  /* 0x0000000122047812 */ /* 0x044fe200078ec0ff */
[----:B------:R-:W-:Y:S01]  /*0be0*/  DMUL R32, R28, R32 ;  /* 0x000000201c207228 */ /* 0x000fe20000000000 */
[----:B------:R-:W-:Y:S01]  /*0bf0*/  LOP3.LUT P1, RZ, R34, 0x2, RZ, 0xc0, !PT ;  /* 0x0000000222ff7812 */ /* 0x000fe2000782c0ff */
[----:B------:R-:W-:Y:S01]  /*0c00*/  DFMA R18, R18, UR12, R20 ;  /* 0x0000000c12127c2b */ /* 0x000fe20008000014 */
[----:B------:R-:W-:Y:S01]  /*0c10*/  UMOV UR12, 0x20fd8164 ;  /* 0x20fd8164000c7882 */ /* 0x000fe20000000000 */
[----:B------:R-:W-:Y:S01]  /*0c20*/  UMOV UR13, 0x3da8ff83 ;  /* 0x3da8ff83000d7882 */ /* 0x000fe20000000000 */
[----:B------:R-:W-:-:S03]  /*0c30*/  ISETP.NE.U32.AND P0, PT, R4, 0x1, PT ;  /* 0x000000010400780c */ /* 0x000fc60003f05070 */
[----:B------:R-:W-:Y:S01]  /*0c40*/  DFMA R32, R30, R32, R28 ;  /* 0x000000201e20722b */ /* 0x000fe2000000001c */
[----:B------:R-:W-:Y:S01]  /*0c50*/  ISETP.NE.U32.AND.EX P0, PT, RZ, RZ, PT, P0 ;  /* 0x000000ffff00720c */ /* 0x000fe20003f05100 */
[----:B------:R-:W-:-:S06]  /*0c60*/  DMUL R20, R18, R18 ;  /* 0x0000001212147228 */ /* 0x000fcc0000000000 */
[----:B------:R-:W-:Y:S02]  /*0c70*/  DMUL R30, R16, R32 ;  /* 0x00000020101e7228 */ /* 0x000fe40000000000 */
[C---:B------:R-:W-:Y:S01]  /*0c80*/  DFMA R22, R20.reuse, -UR12, R22 ;  /* 0x8000000c14167c2b */ /* 0x040fe20008000016 */
[----:B------:R-:W-:Y:S01]  /*0c90*/  UMOV UR12, 0x8e06e6d9 ;  /* 0x8e06e6d9000c7882 */ /* 0x000fe20000000000 */
[----:B------:R-:W-:Y:S01]  /*0ca0*/  DFMA R24, R20, UR14, -R24 ;  /* 0x0000000e14187c2b */ /* 0x000fe20008000818 */
[----:B------:R-:W-:Y:S01]  /*0cb0*/  UMOV UR13, 0x3e927e4f ;  /* 0x3e927e4f000d7882 */ /* 0x000fe20000000000 */
[----:B------:R-:W-:Y:S01]  /*0cc0*/  UMOV UR14, 0x19db62a1 ;  /* 0x19db62a1000e7882 */ /* 0x000fe20000000000 */
[----:B------:R-:W-:-:S03]  /*0cd0*/  UMOV UR15, 0x3f2a01a0 ;  /* 0x3f2a01a0000f7882 */ /* 0x000fc60000000000 */
[C---:B------:R-:W-:Y:S01]  /*0ce0*/  DFMA R22, R20.reuse, R22, -UR12 ;  /* 0x8000000c14167e2b */ /* 0x040fe20008000016 */
[----:B------:R-:W-:Y:S01]  /*0cf0*/  UMOV UR12, 0x69ace392 ;  /* 0x69ace392000c7882 */ /* 0x000fe20000000000 */
[----:B------:R-:W-:Y:S02]  /*0d00*/  UMOV UR13, 0x3ec71de3 ;  /* 0x3ec71de3000d7882 */ /* 0x000fe40000000000 */
[C---:B------:R-:W-:Y:S01]  /*0d10*/  DFMA R24, R20.reuse, R24, UR12 ;  /* 0x0000000c14187e2b */ /* 0x040fe20008000018 */
[----:B------:R-:W-:Y:S01]  /*0d20*/  UMOV UR12, 0x19ddbce9 ;  /* 0x19ddbce9000c7882 */ /* 0x000fe20000000000 */
[----:B------:R-:W-:Y:S02]  /*0d30*/  UMOV UR13, 0x3efa01a0 ;  /* 0x3efa01a0000d7882 */ /* 0x000fe40000000000 */
[----:B------:R-:W-:Y:S01]  /*0d40*/  DFMA R22, R20, R22, UR12 ;  /* 0x0000000c14167e2b */ /* 0x000fe20008000016 */
[----:B------:R-:W-:Y:S01]  /*0d50*/  UMOV UR12, 0x16c15d47 ;  /* 0x16c15d47000c7882 */ /* 0x000fe20000000000 */
[----:B------:R-:W-:-:S02]  /*0d60*/  UMOV UR13, 0x3f56c16c ;  /* 0x3f56c16c000d7882 */ /* 0x000fc40000000000 */
[C---:B------:R-:W-:Y:S01]  /*0d70*/  DFMA R24, R20.reuse, R24, -UR14 ;  /* 0x8000000e14187e2b */ /* 0x040fe20008000018 */
[----:B------:R-:W-:Y:S01]  /*0d80*/  UMOV UR14, 0x11110818 ;  /* 0x11110818000e7882 */ /* 0x000fe20000000000 */
[----:B------:R-:W-:Y:S02]  /*0d90*/  UMOV UR15, 0x3f811111 ;  /* 0x3f811111000f7882 */ /* 0x000fe40000000000 */
[C---:B------:R-:W-:Y:S01]  /*0da0*/  DFMA R22, R20.reuse, R22, -UR12 ;  /* 0x8000000c14167e2b */ /* 0x040fe20008000016 */
[----:B------:R-:W-:Y:S01]  /*0db0*/  UMOV UR12, 0x55555551 ;  /* 0x55555551000c7882 */ /* 0x000fe20000000000 */
[----:B------:R-:W-:Y:S02]  /*0dc0*/  UMOV UR13, 0x3fa55555 ;  /* 0x3fa55555000d7882 */ /* 0x000fe40000000000 */
[----:B------:R-:W-:Y:S01]  /*0dd0*/  DFMA R24, R20, R24, UR14 ;  /* 0x0000000e14187e2b */ /* 0x000fe20008000018 */
[----:B------:R-:W-:Y:S01]  /*0de0*/  UMOV UR14, 0x55555554 ;  /* 0x55555554000e7882 */ /* 0x000fe20000000000 */
[----:B------:R-:W-:-:S02]  /*0df0*/  UMOV UR15, 0x3fc55555 ;  /* 0x3fc55555000f7882 */ /* 0x000fc40000000000 */
[----:B------:R-:W-:-:S04]  /*0e00*/  DFMA R22, R20, R22, UR12 ;  /* 0x0000000c14167e2b */ /* 0x000fc80008000016 */
[----:B------:R-:W-:-:S04]  /*0e10*/  DFMA R24, R20, R24, -UR14 ;  /* 0x8000000e14187e2b */ /* 0x000fc80008000018 */
[----:B------:R-:W-:-:S04]  /*0e20*/  DFMA R22, R20, R22, -0.5 ;  /* 0xbfe000001416742b */ /* 0x000fc80000000016 */
[----:B------:R-:W-:-:S04]  /*0e30*/  DFMA R24, R20, R24, RZ ;  /* 0x000000181418722b */ /* 0x000fc800000000ff */
[----:B------:R-:W-:Y:S01]  /*0e40*/  DFMA R22, R20, R22, 1 ;  /* 0x3ff000001416742b */ /* 0x000fe20000000016 */
[----:B------:R-:W-:-:S03]  /*0e50*/  VIADD R21, R33, 0xfff00000 ;  /* 0xfff0000021157836 */ /* 0x000fc60000000000 */
[----:B------:R-:W-:Y:S01]  /*0e60*/  DFMA R36, R18, R24, R18 ;  /* 0x000000181224722b */ /* 0x000fe20000000012 */
[----:B------:R-:W-:Y:S01]  /*0e70*/  IMAD.MOV.U32 R20, RZ, RZ, R32 ;  /* 0x000000ffff147224 */ /* 0x000fe200078e0020 */
[----:B------:R-:W-:-:S08]  /*0e80*/  DFMA R18, R30, -R30, R16 ;  /* 0x8000001e1e12722b */ /* 0x000fd00000000010 */
[----:B------:R-:W-:Y:S01]  /*0e90*/  LOP3.LUT R13, R37, 0x80000000, RZ, 0x3c, !PT ;  /* 0x80000000250d7812 */ /* 0x000fe200078e3cff */
[----:B------:R-:W-:Y:S01]  /*0ea0*/  DFMA R34, R18, R20, R30 ;  /* 0x000000141222722b */ /* 0x000fe2000000001e */
[----:B------:R-:W-:Y:S02]  /*0eb0*/  FSEL R24, R22, R36, !P0 ;  /* 0x0000002416187208 */ /* 0x000fe40004000000 */
[----:B------:R-:W-:Y:S02]  /*0ec0*/  FSEL R25, R23, R37, !P0 ;  /* 0x0000002517197208 */ /* 0x000fe40004000000 */
[----:B------:R-:W-:Y:S02]  /*0ed0*/  FSEL R22, R36, R22, !P0 ;  /* 0x0000001624167208 */ /* 0x000fe40004000000 */
[----:B------:R-:W-:Y:S02]  /*0ee0*/  FSEL R23, R13, R23, !P0 ;  /* 0x000000170d177208 */ /* 0x000fe40004000000 */
[----:B------:R-:W-:-:S02]  /*0ef0*/  ISETP.GE.U32.AND P0, PT, R28, 0x7ca00000, PT ;  /* 0x7ca000001c00780c */ /* 0x000fc40003f06070 */
[----:B------:R-:W-:Y:S02]  /*0f00*/  @P1 LOP3.LUT R13, R25, 0x80000000, RZ, 0x3c, !PT ;  /* 0x80000000190d1812 */ /* 0x000fe400078e3cff */
[----:B------:R-:W-:-:S03]  /*0f10*/  @P1 LOP3.LUT R37, R23, 0x80000000, RZ, 0x3c, !PT ;  /* 0x8000000017251812 */ /* 0x000fc600078e3cff */
[----:B------:R-:W-:Y:S02]  /*0f20*/  @P1 IMAD.MOV.U32 R25, RZ, RZ, R13 ;  /* 0x000000ffff191224 */ /* 0x000fe400078e000d */
[----:B------:R-:W-:-:S04]  /*0f30*/  @P1 IMAD.MOV.U32 R23, RZ, RZ, R37 ;  /* 0x000000ffff171224 */ /* 0x000fc800078e0025 */
[----:B------:R-:W-:Y:S05]  /*0f40*/  @!P0 BRA `(.L_x_6) ;  /* 0x0000000000148947 */ /* 0x000fea0003800000 */
[----:B------:R-:W-:Y:S01]  /*0f50*/  MOV R20, R32 ;  /* 0x0000002000147202 */ /* 0x000fe20000000f00 */
[----:B------:R-:W-:Y:S01]  /*0f60*/  IMAD.MOV.U32 R6, RZ, RZ, R30 ;  /* 0x000000ffff067224 */ /* 0x000fe200078e001e */
[----:B------:R-:W-:Y:S01]  /*0f70*/  MOV R4, 0xfa0 ;  /* 0x00000fa000047802 */ /* 0x000fe20000000f00 */
[----:B------:R-:W-:-:S07]  /*0f80*/  IMAD.MOV.U32 R29, RZ, RZ, R31 ;  /* 0x000000ffff1d7224 */ /* 0x000fce00078e001f */
[----:B------:R-:W-:Y:S05]  /*0f90*/  CALL.REL.NOINC `($__internal_0_$__cuda_sm20_dsqrt_rn_f64_mediumpath_v1) ;  /* 0x0000000400cc7944 */ /* 0x000fea0003c00000 */
.L_x_6:
[----:B------:R-:W-:Y:S05]  /*0fa0*/  BSYNC.RECONVERGENT B1 ;  /* 0x0000000000017941 */ /* 0x000fea0003800200 */
.L_x_5:
[----:B------:R-:W0:Y:S01]  /*0fb0*/  FRND.F64.TRUNC R16, R26 ;  /* 0x0000001a00107313 */ /* 0x000e22000030d800 */
[----:B------:R-:W-:Y:S01]  /*0fc0*/  DMUL R18, RZ, R26 ;  /* 0x0000001aff127228 */ /* 0x000fe20000000000 */
[----:B------:R-:W-:Y:S01]  /*0fd0*/  IMAD.MOV.U32 R13, RZ, RZ, R11 ;  /* 0x000000ffff0d7224 */ /* 0x000fe200078e000b */
[----:B------:R-:W-:Y:S01]  /*0fe0*/  DADD R22, RZ, R22 ;  /* 0x00000000ff167229 */ /* 0x000fe20000000016 */
[----:B------:R-:W-:Y:S02]  /*0ff0*/  IMAD.MOV.U32 R32, RZ, RZ, 0x1 ;  /* 0x00000001ff207424 */ /* 0x000fe400078e00ff */
[----:B------:R-:W-:-:S05]  /*1000*/  IMAD.MOV.U32 R11, RZ, RZ, R3 ;  /* 0x000000ffff0b7224 */ /* 0x000fca00078e0003 */
[----:B------:R-:W-:Y:S02]  /*1010*/  DMUL R30, R22, R34 ;  /* 0x00000022161e7228 */ /* 0x000fe40000000000 */
[----:B0-----:R-:W-:-:S06]  /*1020*/  DSETP.NEU.AND P0, PT, R26, R16, PT ;  /* 0x000000101a00722a */ /* 0x001fcc0003f0d000 */
[----:B------:R-:W-:Y:S02]  /*1030*/  FSEL R16, R18, R24, !P0 ;  /* 0x0000001812107208 */ /* 0x000fe40004000000 */
[----:B------:R-:W-:Y:S01]  /*1040*/  FSEL R17, R19, R25, !P0 ;  /* 0x0000001913117208 */ /* 0x000fe20004000000 */
[----:B------:R-:W-:Y:S01]  /*1050*/  IMAD.MOV.U32 R25, RZ, RZ, R7 ;  /* 0x000000ffff197224 */ /* 0x000fe200078e0007 */
[----:B------:R-:W-:-:S04]  /*1060*/  MOV R24, R5 ;  /* 0x0000000500187202 */ /* 0x000fc80000000f00 */
[----:B------:R-:W-:-:S11]  /*1070*/  DMUL R22, R34, R16 ;  /* 0x0000001022167228 */ /* 0x000fd60000000000 */
.L_x_1:
[----:B------:R-:W-:Y:S05]  /*1080*/  BSYNC.RECONVERGENT B0 ;  /* 0x0000000000007941 */ /* 0x000fea0003800200 */
.L_x_0:
[----:B0-----:R-:W-:Y:S01]  /*1090*/  DMUL R4, R14, UR6 ;  /* 0x000000060e047c28 */ /* 0x001fe20008000000 */
[----:B------:R-:W-:Y:S01]  /*10a0*/  IMAD.MOV.U32 R6, RZ, RZ, 0x0 ;  /* 0x00000000ff067424 */ /* 0x000fe200078e00ff */
[----:B------:R-:W-:Y:S01]  /*10b0*/  MOV R7, 0x3fd80000 ;  /* 0x3fd8000000077802 */ /* 0x000fe20000000f00 */
[----:B------:R-:W-:Y:S05]  /*10c0*/  BSSY.RECONVERGENT B0, `(.L_x_7) ;  /* 0x000001a000007945 */ /* 0x000fea0003800200 */
[----:B------:R-:W-:-:S08]  /*10d0*/  DMUL R4, R4, R22 ;  /* 0x0000001604047228 */ /* 0x000fd00000000000 */
[----:B------:R-:W-:-:S08]  /*10e0*/  DFMA R4, R4, R22, UR4 ;  /* 0x0000000404047e2b */ /* 0x000fd00008000016 */
[----:B------:R-:W-:-:S06]  /*10f0*/  DFMA R16, R14, UR8, R4 ;  /* 0x000000080e107c2b */ /* 0x000fcc0008000004 */
[----:B------:R-:W0:Y:S04]  /*1100*/  MUFU.RSQ64H R29, R17 ;  /* 0x00000011001d7308 */ /* 0x000e280000001c00 */
[----:B------:R-:W-:Y:S02]  /*1110*/  VIADD R28, R17, 0xfcb00000 ;  /* 0xfcb00000111c7836 */ /* 0x000fe40000000000 */
[----:B------:R-:W-:Y:S02]  /*1120*/  IMAD.MOV.U32 R14, RZ, RZ, R16 ;  /* 0x000000ffff0e7224 */ /* 0x000fe400078e0010 */
[----:B------:R-:W-:Y:S01]  /*1130*/  IMAD.MOV.U32 R15, RZ, RZ, R17 ;  /* 0x000000ffff0f7224 */ /* 0x000fe200078e0011 */
[----:B------:R-:W-:Y:S01]  /*1140*/  ISETP.GE.U32.AND P0, PT, R28, 0x7ca00000, PT ;  /* 0x7ca000001c00780c */ /* 0x000fe20003f06070 */
[----:B0-----:R-:W-:-:S08]  /*1150*/  DMUL R4, R28, R28 ;  /* 0x0000001c1c047228 */ /* 0x001fd00000000000 */
[----:B------:R-:W-:-:S08]  /*1160*/  DFMA R4, R16, -R4, 1 ;  /* 0x3ff000001004742b */ /* 0x000fd00000000804 */
[----:B------:R-:W-:Y:S02]  /*1170*/  DFMA R6, R4, R6, 0.5 ;  /* 0x3fe000000406742b */ /* 0x000fe40000000006 */
[----:B------:R-:W-:-:S08]  /*1180*/  DMUL R4, R28, R4 ;  /* 0x000000041c047228 */ /* 0x000fd00000000000 */
[----:B------:R-:W-:-:S08]  /*1190*/  DFMA R26, R6, R4, R28 ;  /* 0x00000004061a722b */ /* 0x000fd0000000001c */
[----:B------:R-:W-:Y:S02]  /*11a0*/  DMUL R6, R16, R26 ;  /* 0x0000001a10067228 */ /* 0x000fe40000000000 */
[----:B------:R-:W-:Y:S02]  /*11b0*/  VIADD R21, R27, 0xfff00000 ;  /* 0xfff000001b157836 */ /* 0x000fe40000000000 */
[----:B------:R-:W-:-:S04]  /*11c0*/  IMAD.MOV.U32 R20, RZ, RZ, R26 ;  /* 0x000000ffff147224 */ /* 0x000fc800078e001a */
[----:B------:R-:W-:-:S08]  /*11d0*/  DFMA R18, R6, -R6, R16 ;  /* 0x800000060612722b */ /* 0x000fd00000000010 */
[----:B------:R-:W-:Y:S01]  /*11e0*/  DFMA R4, R18, R20, R6 ;  /* 0x000000141204722b */ /* 0x000fe20000000006 */
[----:B------:R-:W-:Y:S10]  /*11f0*/  @!P0 BRA `(.L_x_8) ;  /* 0x0000000000188947 */ /* 0x000ff40003800000 */
[----:B------:R-:W-:Y:S01]  /*1200*/  MOV R20, R26 ;  /* 0x0000001a00147202 */ /* 0x000fe20000000f00 */
[----:B------:R-:W-:Y:S01]  /*1210*/  IMAD.MOV.U32 R29, RZ, RZ, R7 ;  /* 0x000000ffff1d7224 */ /* 0x000fe200078e0007 */
[----:B------:R-:W-:-:S07]  /*1220*/  MOV R4, 0x1240 ;  /* 0x0000124000047802 */ /* 0x000fce0000000f00 */
[----:B------:R-:W-:Y:S05]  /*1230*/  CALL.REL.NOINC `($__internal_0_$__cuda_sm20_dsqrt_rn_f64_mediumpath_v1) ;  /* 0x0000000400247944 */ /* 0x000fea0003c00000 */
[----:B------:R-:W-:Y:S02]  /*1240*/  IMAD.MOV.U32 R4, RZ, RZ, R34 ;  /* 0x000000ffff047224 */ /* 0x000fe400078e0022 */
[----:B------:R-:W-:-:S07]  /*1250*/  IMAD.MOV.U32 R5, RZ, RZ, R35 ;  /* 0x000000ffff057224 */ /* 0x000fce00078e0023 */
.L_x_8:
[----:B------:R-:W-:Y:S05]  /*1260*/  BSYNC.RECONVERGENT B0 ;  /* 0x0000000000007941 */ /* 0x000fea0003800200 */
.L_x_7:
[----:B------:R-:W-:Y:S01]  /*1270*/  DMUL R4, R4, R22 ;  /* 0x0000001604047228 */ /* 0x000fe20000000000 */
[----:B------:R-:W-:Y:S01]  /*1280*/  IMAD.MOV.U32 R6, RZ, RZ, 0x652b82fe ;  /* 0x652b82feff067424 */ /* 0x000fe200078e00ff */
[----:B------:R-:W-:Y:S01]  /*1290*/  MOV R7, 0x3ff71547 ;  /* 0x3ff7154700077802 */ /* 0x000fe20000000f00 */
[----:B------:R-:W-:Y:S01]  /*12a0*/  UMOV UR12, 0xfefa39ef ;  /* 0xfefa39ef000c7882 */ /* 0x000fe20000000000 */
[----:B------:R-:W-:Y:S01]  /*12b0*/  UMOV UR13, 0x3fe62e42 ;  /* 0x3fe62e42000d7882 */ /* 0x000fe20000000000 */
[----:B------:R-:W-:Y:S03]  /*12c0*/  BSSY.RECONVERGENT B0, `(.L_x_9) ;  /* 0x0000037000007945 */ /* 0x000fe60003800200 */
[----:B------:R-:W-:Y:S02]  /*12d0*/  DFMA R6, R4, R6, 6.75539944105574400000e+15 ;  /* 0x433800000406742b */ /* 0x000fe40000000006 */
[----:B------:R-:W-:-:S06]  /*12e0*/  FSETP.GEU.AND P0, PT, |R5|, 4.1917929649353027344, PT ;  /* 0x4086232b0500780b */ /* 0x000fcc0003f0e200 */
[----:B------:R-:W-:-:S08]  /*12f0*/  DADD R16, R6, -6.75539944105574400000e+15 ;  /* 0xc338000006107429 */ /* 0x000fd00000000000 */
[----:B------:R-:W-:Y:S01]  /*1300*/  DFMA R18, R16, -UR12, R4 ;  /* 0x8000000c10127c2b */ /* 0x000fe20008000004 */
[----:B------:R-:W-:Y:S01]  /*1310*/  UMOV UR12, 0x3b39803f ;  /* 0x3b39803f000c7882 */ /* 0x000fe20000000000 */
[----:B------:R-:W-:-:S06]  /*1320*/  UMOV UR13, 0x3c7abc9e ;  /* 0x3c7abc9e000d7882 */ /* 0x000fcc0000000000 */
[----:B------:R-:W-:Y:S01]  /*1330*/  DFMA R16, R16, -UR12, R18 ;  /* 0x8000000c10107c2b */ /* 0x000fe20008000012 */
[----:B------:R-:W-:Y:S01]  /*1340*/  UMOV UR12, 0x69ce2bdf ;  /* 0x69ce2bdf000c7882 */ /* 0x000fe20000000000 */
[----:B------:R-:W-:Y:S01]  /*1350*/  IMAD.MOV.U32 R18, RZ, RZ, -0x35dec16 ;  /* 0xfca213eaff127424 */ /* 0x000fe200078e00ff */
[----:B------:R-:W-:Y:S01]  /*1360*/  UMOV UR13, 0x3e5ade15 ;  /* 0x3e5ade15000d7882 */ /* 0x000fe20000000000 */
[----:B------:R-:W-:-:S06]  /*1370*/  IMAD.MOV.U32 R19, RZ, RZ, 0x3e928af3 ;  /* 0x3e928af3ff137424 */ /* 0x000fcc00078e00ff */
[----:B------:R-:W-:Y:S01]  /*1380*/  DFMA R18, R16, UR12, R18 ;  /* 0x0000000c10127c2b */ /* 0x000fe20008000012 */
[----:B------:R-:W-:Y:S01]  /*1390*/  UMOV UR12, 0x62401315 ;  /* 0x62401315000c7882 */ /* 0x000fe20000000000 */
[----:B------:R-:W-:-:S06]  /*13a0*/  UMOV UR13, 0x3ec71dee ;  /* 0x3ec71dee000d7882 */ /* 0x000fcc0000000000 */
[----:B------:R-:W-:Y:S01]  /*13b0*/  DFMA R18, R16, R18, UR12 ;  /* 0x0000000c10127e2b */ /* 0x000fe20008000012 */
        /* <DEDUP_REMOVED lines=20> */
[----:B------:R-:W-:-:S08]  /*1500*/  DFMA R18, R16, R18, UR12 ;  /* 0x0000000c10127e2b */ /* 0x000fd00008000012 */
[----:B------:R-:W-:-:S08]  /*1510*/  DFMA R18, R16, R18, 1 ;  /* 0x3ff000001012742b */ /* 0x000fd00000000012 */
[----:B------:R-:W-:-:S10]  /*1520*/  DFMA R18, R16, R18, 1 ;  /* 0x3ff000001012742b */ /* 0x000fd40000000012 */
[----:B------:R-:W-:Y:S02]  /*1530*/  IMAD R17, R6, 0x100000, R19 ;  /* 0x0010000006117824 */ /* 0x000fe400078e0213 */
[----:B------:R-:W-:Y:S01]  /*1540*/  IMAD.MOV.U32 R16, RZ, RZ, R18 ;  /* 0x000000ffff107224 */ /* 0x000fe200078e0012 */
[----:B------:R-:W-:Y:S06]  /*1550*/  @!P0 BRA `(.L_x_10) ;  /* 0x0000000000348947 */ /* 0x000fec0003800000 */
[----:B------:R-:W-:Y:S01]  /*1560*/  FSETP.GEU.AND P1, PT, |R5|, 4.2275390625, PT ;  /* 0x408748000500780b */ /* 0x000fe20003f2e200 */
[C---:B------:R-:W-:Y:S02]  /*1570*/  DADD R16, R4.reuse, +INF ;  /* 0x7ff0000004107429 */ /* 0x040fe40000000000 */
[----:B------:R-:W-:-:S08]  /*1580*/  DSETP.GEU.AND P0, PT, R4, RZ, PT ;  /* 0x000000ff0400722a */ /* 0x000fd00003f0e000 */
[----:B------:R-:W-:Y:S02]  /*1590*/  FSEL R16, R16, RZ, P0 ;  /* 0x000000ff10107208 */ /* 0x000fe40000000000 */
[----:B------:R-:W-:Y:S01]  /*15a0*/  @!P1 LEA.HI R3, R6, R6, RZ, 0x1 ;  /* 0x0000000606039211 */ /* 0x000fe200078f08ff */
[----:B------:R-:W-:Y:S01]  /*15b0*/  @!P1 IMAD.MOV.U32 R4, RZ, RZ, R18 ;  /* 0x000000ffff049224 */ /* 0x000fe200078e0012 */
[----:B------:R-:W-:Y:S02]  /*15c0*/  FSEL R17, R17, RZ, P0 ;  /* 0x000000ff11117208 */ /* 0x000fe40000000000 */
[----:B------:R-:W-:-:S04]  /*15d0*/  @!P1 SHF.R.S32.HI R3, RZ, 0x1, R3 ;  /* 0x00000001ff039819 */ /* 0x000fc80000011403 */
[----:B------:R-:W-:Y:S01]  /*15e0*/  @!P1 IADD3 R6, PT, PT, R6, -R3, RZ ;  /* 0x8000000306069210 */ /* 0x000fe20007ffe0ff */
[----:B------:R-:W-:-:S03]  /*15f0*/  @!P1 IMAD R5, R3, 0x100000, R19 ;  /* 0x0010000003059824 */ /* 0x000fc600078e0213 */
[----:B------:R-:W-:Y:S01]  /*1600*/  @!P1 LEA R7, R6, 0x3ff00000, 0x14 ;  /* 0x3ff0000006079811 */ /* 0x000fe200078ea0ff */
[----:B------:R-:W-:-:S06]  /*1610*/  @!P1 IMAD.MOV.U32 R6, RZ, RZ, RZ ;  /* 0x000000ffff069224 */ /* 0x000fcc00078e00ff */
[----:B------:R-:W-:-:S11]  /*1620*/  @!P1 DMUL R16, R4, R6 ;  /* 0x0000000604109228 */ /* 0x000fd60000000000 */
.L_x_10:
[----:B------:R-:W-:Y:S05]  /*1630*/  BSYNC.RECONVERGENT B0 ;  /* 0x0000000000007941 */ /* 0x000fea0003800200 */
.L_x_9:
[----:B------:R-:W0:Y:S01]  /*1640*/  LDC.64 R4, c[0x0][0x380] ;  /* 0x0000e000ff047b82 */ /* 0x000e220000000a00 */
[----:B------:R-:W-:Y:S01]  /*1650*/  DMUL R8, R16, R8 ;  /* 0x0000000810087228 */ /* 0x000fe20000000000 */
[----:B------:R-:W-:-:S05]  /*1660*/  VIADD R0, R0, 0x1 ;  /* 0x0000000100007836 */ /* 0x000fca0000000000 */
[----:B------:R-:W-:Y:S01]  /*1670*/  ISETP.NE.AND P0, PT, R0, RZ, PT ;  /* 0x000000ff0000720c */ /* 0x000fe20003f05270 */
[C---:B0-----:R-:W-:Y:S01]  /*1680*/  IMAD.WIDE R4, R2.reuse, 0x8, R4 ;  /* 0x0000000802047825 */ /* 0x041fe200078e0204 */
[----:B------:R-:W-:-:S04]  /*1690*/  IADD3 R2, PT, PT, R2, 0x1, RZ ;  /* 0x0000000102027810 */ /* 0x000fc80007ffe0ff */
[----:B------:R1:W-:Y:S07]  /*16a0*/  STG.E.64 desc[UR10][R4.64], R8 ;  /* 0x0000000804007986 */ /* 0x0003ee000c101b0a */
[----:B------:R-:W-:Y:S05]  /*16b0*/  @P0 BRA `(.L_x_11) ;  /* 0xffffffe800c40947 */ /* 0x000fea000383ffff */
[----:B------:R-:W-:Y:S05]  /*16c0*/  EXIT ;  /* 0x000000000000794d */ /* 0x000fea0003800000 */
        .weak           $__internal_0_$__cuda_sm20_dsqrt_rn_f64_mediumpath_v1
        .type           $__internal_0_$__cuda_sm20_dsqrt_rn_f64_mediumpath_v1,@function
        .size           $__internal_0_$__cuda_sm20_dsqrt_rn_f64_mediumpath_v1,(.L_x_26 - $__internal_0_$__cuda_sm20_dsqrt_rn_f64_mediumpath_v1)
$__internal_0_$__cuda_sm20_dsqrt_rn_f64_mediumpath_v1:
[----:B------:R-:W-:Y:S01]  /*16d0*/  ISETP.GE.U32.AND P0, PT, R28, -0x3400000, PT ;  /* 0xfcc000001c00780c */ /* 0x000fe20003f06070 */
[----:B------:R-:W-:Y:S01]  /*16e0*/  BSSY.RECONVERGENT B2, `(.L_x_12) ;  /* 0x0000024000027945 */ /* 0x000fe20003800200 */
[----:B------:R-:W-:-:S11]  /*16f0*/  IMAD.MOV.U32 R28, RZ, RZ, R6 ;  /* 0x000000ffff1c7224 */ /* 0x000fd600078e0006 */
[----:B------:R-:W-:Y:S05]  /*1700*/  @!P0 BRA `(.L_x_13) ;  /* 0x0000000000208947 */ /* 0x000fea0003800000 */
[----:B------:R-:W-:-:S10]  /*1710*/  DFMA.RM R20, R18, R20, R28 ;  /* 0x000000141214722b */ /* 0x000fd4000000401c */
[----:B------:R-:W-:-:S05]  /*1720*/  IADD3 R18, P0, PT, R20, 0x1, RZ ;  /* 0x0000000114127810 */ /* 0x000fca0007f1e0ff */
[----:B------:R-:W-:-:S06]  /*1730*/  IMAD.X R19, RZ, RZ, R21, P0 ;  /* 0x000000ffff137224 */ /* 0x000fcc00000e0615 */
[----:B------:R-:W-:-:S08]  /*1740*/  DFMA.RP R16, -R20, R18, R16 ;  /* 0x000000121410722b */ /* 0x000fd00000008110 */
[----:B------:R-:W-:-:S06]  /*1750*/  DSETP.GT.AND P0, PT, R16, RZ, PT ;  /* 0x000000ff1000722a */ /* 0x000fcc0003f04000 */
[----:B------:R-:W-:Y:S02]  /*1760*/  FSEL R18, R18, R20, P0 ;  /* 0x0000001412127208 */ /* 0x000fe40000000000 */
[----:B------:R-:W-:Y:S01]  /*1770*/  FSEL R19, R19, R21, P0 ;  /* 0x0000001513137208 */ /* 0x000fe20000000000 */
[----:B------:R-:W-:Y:S06]  /*1780*/  BRA `(.L_x_14) ;  /* 0x0000000000647947 */ /* 0x000fec0003800000 */
.L_x_13:
[----:B------:R-:W-:-:S14]  /*1790*/  DSETP.NE.AND P0, PT, R16, RZ, PT ;  /* 0x000000ff1000722a */ /* 0x000fdc0003f05000 */
[----:B------:R-:W-:Y:S05]  /*17a0*/  @!P0 BRA `(.L_x_15) ;  /* 0x0000000000588947 */ /* 0x000fea0003800000 */
[----:B------:R-:W-:-:S13]  /*17b0*/  ISETP.GE.AND P0, PT, R17, RZ, PT ;  /* 0x000000ff1100720c */ /* 0x000fda0003f06270 */
[----:B------:R-:W-:Y:S02]  /*17c0*/  @!P0 IMAD.MOV.U32 R18, RZ, RZ, 0x0 ;  /* 0x00000000ff128424 */ /* 0x000fe400078e00ff */
[----:B------:R-:W-:Y:S01]  /*17d0*/  @!P0 IMAD.MOV.U32 R19, RZ, RZ, -0x80000 ;  /* 0xfff80000ff138424 */ /* 0x000fe200078e00ff */
[----:B------:R-:W-:Y:S06]  /*17e0*/  @!P0 BRA `(.L_x_14) ;  /* 0x00000000004c8947 */ /* 0x000fec0003800000 */
[----:B------:R-:W-:-:S13]  /*17f0*/  ISETP.GT.AND P0, PT, R17, 0x7fefffff, PT ;  /* 0x7fefffff1100780c */ /* 0x000fda0003f04270 */
[----:B------:R-:W-:Y:S05]  /*1800*/  @P0 BRA `(.L_x_15) ;  /* 0x0000000000400947 */ /* 0x000fea0003800000 */
[----:B------:R-:W-:Y:S01]  /*1810*/  DMUL R28, R16, 8.11296384146066816958e+31 ;  /* 0x46900000101c7828 */ /* 0x000fe20000000000 */
[----:B------:R-:W-:Y:S01]  /*1820*/  MOV R20, RZ ;  /* 0x000000ff00147202 */ /* 0x000fe20000000f00 */
[----:B------:R-:W-:Y:S02]  /*1830*/  IMAD.MOV.U32 R16, RZ, RZ, 0x0 ;  /* 0x00000000ff107424 */ /* 0x000fe400078e00ff */
[----:B------:R-:W-:Y:S02]  /*1840*/  IMAD.MOV.U32 R17, RZ, RZ, 0x3fd80000 ;  /* 0x3fd80000ff117424 */ /* 0x000fe400078e00ff */
[----:B------:R-:W0:Y:S02]  /*1850*/  MUFU.RSQ64H R21, R29 ;  /* 0x0000001d00157308 */ /* 0x000e240000001c00 */
[----:B0-----:R-:W-:-:S08]  /*1860*/  DMUL R18, R20, R20 ;  /* 0x0000001414127228 */ /* 0x001fd00000000000 */
[----:B------:R-:W-:-:S08]  /*1870*/  DFMA R18, R28, -R18, 1 ;  /* 0x3ff000001c12742b */ /* 0x000fd00000000812 */
[----:B------:R-:W-:Y:S02]  /*1880*/  DFMA R16, R18, R16, 0.5 ;  /* 0x3fe000001210742b */ /* 0x000fe40000000010 */
[----:B------:R-:W-:-:S08]  /*1890*/  DMUL R18, R20, R18 ;  /* 0x0000001214127228 */ /* 0x000fd00000000000 */
[----:B------:R-:W-:-:S08]  /*18a0*/  DFMA R18, R16, R18, R20 ;  /* 0x000000121012722b */ /* 0x000fd00000000014 */
[----:B------:R-:W-:Y:S02]  /*18b0*/  DMUL R16, R28, R18 ;  /* 0x000000121c107228 */ /* 0x000fe40000000000 */
[----:B------:R-:W-:-:S06]  /*18c0*/  VIADD R19, R19, 0xfff00000 ;  /* 0xfff0000013137836 */ /* 0x000fcc0000000000 */
[----:B------:R-:W-:-:S08]  /*18d0*/  DFMA R20, R16, -R16, R28 ;  /* 0x800000101014722b */ /* 0x000fd0000000001c */
[----:B------:R-:W-:-:S10]  /*18e0*/  DFMA R18, R18, R20, R16 ;  /* 0x000000141212722b */ /* 0x000fd40000000010 */
[----:B------:R-:W-:Y:S01]  /*18f0*/  VIADD R19, R19, 0xfcb00000 ;  /* 0xfcb0000013137836 */ /* 0x000fe20000000000 */
[----:B------:R-:W-:Y:S06]  /*1900*/  BRA `(.L_x_14) ;  /* 0x0000000000047947 */ /* 0x000fec0003800000 */
.L_x_15:
[----:B------:R-:W-:-:S11]  /*1910*/  DADD R18, R16, R16 ;  /* 0x0000000010127229 */ /* 0x000fd60000000010 */
.L_x_14:
[----:B------:R-:W-:Y:S05]  /*1920*/  BSYNC.RECONVERGENT B2 ;  /* 0x0000000000027941 */ /* 0x000fea0003800200 */
.L_x_12:
[----:B------:R-:W-:Y:S01]  /*1930*/  IMAD.MOV.U32 R16, RZ, RZ, R4 ;  /* 0x000000ffff107224 */ /* 0x000fe200078e0004 */
[----:B------:R-:W-:Y:S01]  /*1940*/  MOV R34, R18 ;  /* 0x0000001200227202 */ /* 0x000fe20000000f00 */
[----:B------:R-:W-:Y:S02]  /*1950*/  IMAD.MOV.U32 R17, RZ, RZ, 0x0 ;  /* 0x00000000ff117424 */ /* 0x000fe400078e00ff */
[----:B------:R-:W-:Y:S02]  /*1960*/  IMAD.MOV.U32 R35, RZ, RZ, R19 ;  /* 0x000000ffff237224 */ /* 0x000fe400078e0013 */
[----:B------:R-:W-:Y:S05]  /*1970*/  RET.REL.NODEC R16 `(_Z15monteCarloGARCHPdS_dddP17curandStateXORWOWiid) ;  /* 0xffffffe410a07950 */ /* 0x000fea0003c3ffff */
.L_x_16:
[----:B------:R-:W-:-:S00]  /*1980*/  BRA `(.L_x_16) ;  /* 0xfffffffc00fc7947 */ /* 0x000fc0000383ffff */
[----:B------:R-:W-:-:S00]  /*1990*/  NOP ;  /* 0x0000000000007918 */ /* 0x000fc00000000000 */
        /* <DEDUP_REMOVED lines=14> */
.L_x_26:


//--------------------- .text._Z8setupRNGP17curandStateXORWOWmi --------------------------
	.section	.text._Z8setupRNGP17curandStateXORWOWmi,"ax",@progbits
	.align	128
        .global         _Z8setupRNGP17curandStateXORWOWmi
        .type           _Z8setupRNGP17curandStateXORWOWmi,@function
        .size           _Z8setupRNGP17curandStateXORWOWmi,(.L_x_28 - _Z8setupRNGP17curandStateXORWOWmi)
        .other          _Z8setupRNGP17curandStateXORWOWmi,@"STO_CUDA_ENTRY STV_DEFAULT"
_Z8setupRNGP17curandStateXORWOWmi:
.text._Z8setupRNGP17curandStateXORWOWmi:
        /* <DEDUP_REMOVED lines=8> */
[----:B------:R-:W0:Y:S01]  /*0080*/  LDC.64 R2, c[0x0][0x388] ;  /* 0x0000e200ff027b82 */ /* 0x000e220000000a00 */
[----:B------:R-:W1:Y:S01]  /*0090*/  LDCU.64 UR4, c[0x0][0x358] ;  /* 0x00006b00ff0477ac */ /* 0x000e620008000a00 */
[----:B------:R-:W-:Y:S01]  /*00a0*/  ISETP.NE.AND P0, PT, R13, RZ, PT ;  /* 0x000000ff0d00720c */ /* 0x000fe20003f05270 */
[----:B------:R-:W-:Y:S05]  /*00b0*/  BSSY.RECONVERGENT B0, `(.L_x_17) ;  /* 0x00000e1000007945 */ /* 0x000fea0003800200 */
[----:B------:R-:W2:Y:S01]  /*00c0*/  LDC.64 R6, c[0x0][0x380] ;  /* 0x0000e000ff067b82 */ /* 0x000ea20000000a00 */
[----:B0-----:R-:W-:Y:S02]  /*00d0*/  LOP3.LUT R0, R2, 0xaad26b49, RZ, 0x3c, !PT ;  /* 0xaad26b4902007812 */ /* 0x001fe400078e3cff */
[----:B------:R-:W-:-:S03]  /*00e0*/  LOP3.LUT R2, R3, 0xf7dcefdd, RZ, 0x3c, !PT ;  /* 0xf7dcefdd03027812 */ /* 0x000fc600078e3cff */
[----:B------:R-:W-:Y:S02]  /*00f0*/  IMAD R0, R0, 0x4182bed5, RZ ;  /* 0x4182bed500007824 */ /* 0x000fe400078e02ff */
[----:B------:R-:W-:Y:S02]  /*0100*/  IMAD R3, R2, -0x658354e5, RZ ;  /* 0x9a7cab1b02037824 */ /* 0x000fe400078e02ff */
[----:B--2---:R-:W-:Y:S01]  /*0110*/  IMAD.WIDE R6, R13, 0x30, R6 ;  /* 0x000000300d067825 */ /* 0x004fe200078e0206 */
[C---:B------:R-:W-:Y:S02]  /*0120*/  LOP3.LUT R8, R0.reuse, 0x159a55e5, RZ, 0x3c, !PT ;  /* 0x159a55e500087812 */ /* 0x040fe400078e3cff */
[C---:B------:R-:W-:Y:S01]  /*0130*/  IADD3 R4, PT, PT, R0.reuse, 0x64f0c9, R3 ;  /* 0x0064f0c900047810 */ /* 0x040fe20007ffe003 */
[C---:B------:R-:W-:Y:S01]  /*0140*/  VIADD R5, R0.reuse, 0x75bcd15 ;  /* 0x075bcd1500057836 */ /* 0x040fe20000000000 */
[----:B------:R-:W-:Y:S01]  /*0150*/  LOP3.LUT R10, R3, 0x5491333, RZ, 0x3c, !PT ;  /* 0x05491333030a7812 */ /* 0x000fe200078e3cff */
[----:B------:R-:W-:-:S02]  /*0160*/  VIADD R11, R0, 0x583f19 ;  /* 0x00583f19000b7836 */ /* 0x000fc40000000000 */
[----:B------:R-:W-:Y:S01]  /*0170*/  VIADD R9, R3, 0x1f123bb5 ;  /* 0x1f123bb503097836 */ /* 0x000fe20000000000 */
[----:B-1----:R0:W-:Y:S04]  /*0180*/  STG.E.64 desc[UR4][R6.64], R4 ;  /* 0x0000000406007986 */ /* 0x0021e8000c101b04 */
[----:B------:R0:W-:Y:S04]  /*0190*/  STG.E.64 desc[UR4][R6.64+0x8], R8 ;  /* 0x0000080806007986 */ /* 0x0001e8000c101b04 */
[----:B------:R0:W-:Y:S01]  /*01a0*/  STG.E.64 desc[UR4][R6.64+0x10], R10 ;  /* 0x0000100a06007986 */ /* 0x0001e2000c101b04 */
[----:B------:R-:W-:Y:S05]  /*01b0*/  @!P0 BRA `(.L_x_18) ;  /* 0x0000000c00408947 */ /* 0x000fea0003800000 */
[----:B------:R-:W-:Y:S01]  /*01c0*/  SHF.R.S32.HI R0, RZ, 0x1f, R13 ;  /* 0x0000001fff007819 */ /* 0x000fe2000001140d */
[----:B------:R-:W-:-:S07]  /*01d0*/  IMAD.MOV.U32 R12, RZ, RZ, RZ ;  /* 0x000000ffff0c7224 */ /* 0x000fce00078e00ff */
.L_x_24:
[----:B-1----:R-:W-:Y:S01]  /*01e0*/  LOP3.LUT R2, R13, 0x3, RZ, 0xc0, !PT ;  /* 0x000000030d027812 */ /* 0x002fe200078ec0ff */
[----:B------:R-:W-:Y:S03]  /*01f0*/  BSSY.RECONVERGENT B1, `(.L_x_19) ;  /* 0x00000c6000017945 */ /* 0x000fe60003800200 */
[----:B------:R-:W-:-:S04]  /*0200*/  ISETP.NE.U32.AND P0, PT, R2, RZ, PT ;  /* 0x000000ff0200720c */ /* 0x000fc80003f05070 */
[----:B------:R-:W-:-:S13]  /*0210*/  ISETP.NE.AND.EX P0, PT, RZ, RZ, PT, P0 ;  /* 0x000000ffff00720c */ /* 0x000fda0003f05300 */
[----:B------:R-:W-:Y:S05]  /*0220*/  @!P0 BRA `(.L_x_20) ;  /* 0x0000000c00088947 */ /* 0x000fea0003800000 */
[----:B0-----:R-:W0:Y:S01]  /*0230*/  LDC.64 R8, c[0x4][RZ] ;  /* 0x01000000ff087b82 */ /* 0x001e220000000a00 */
[----:B------:R-:W-:Y:S02]  /*0240*/  IMAD.MOV.U32 R14, RZ, RZ, RZ ;  /* 0x000000ffff0e7224 */ /* 0x000fe400078e00ff */
[----:B0-----:R-:W-:-:S07]  /*0250*/  IMAD.WIDE.U32 R8, R12, 0xc80, R8 ;  /* 0x00000c800c087825 */ /* 0x001fce00078e0008 */
.L_x_23:
[----:B-1----:R-:W-:Y:S01]  /*0260*/  IMAD.MOV.U32 R15, RZ, RZ, RZ ;  /* 0x000000ffff0f7224 */ /* 0x002fe200078e00ff */
[----:B------:R-:W-:Y:S01]  /*0270*/  CS2R R2, SRZ ;  /* 0x0000000000027805 */ /* 0x000fe2000001ff00 */
[----:B------:R-:W-:Y:S01]  /*0280*/  IMAD.MOV.U32 R17, RZ, RZ, RZ ;  /* 0x000000ffff117224 */ /* 0x000fe200078e00ff */
[----:B------:R-:W-:-:S07]  /*0290*/  CS2R R4, SRZ ;  /* 0x0000000000047805 */ /* 0x000fce000001ff00 */
.L_x_22:
[----:B------:R-:W-:-:S05]  /*02a0*/  IMAD.WIDE.U32 R10, R17, 0x4, R6 ;  /* 0x00000004110a7825 */ /* 0x000fca00078e0006 */
[----:B------:R0:W5:Y:S01]  /*02b0*/  LDG.E R16, desc[UR4][R10.64+0x4] ;  /* 0x000004040a107981 */ /* 0x000162000c1e1900 */
[----:B------:R-:W-:-:S07]  /*02c0*/  IMAD.MOV.U32 R19, RZ, RZ, RZ ;  /* 0x000000ffff137224 */ /* 0x000fce00078e00ff */
.L_x_21:
[----:B-----5:R-:W-:Y:S01]  /*02d0*/  SHF.R.U32.HI R24, RZ, R19, R16 ;  /* 0x00000013ff187219 */ /* 0x020fe20000011610 */
[----:B0-----:R-:W-:-:S03]  /*02e0*/  IMAD.SHL.U32 R10, R17, 0x20, RZ ;  /* 0x00000020110a7824 */ /* 0x001fc600078e00ff */
[----:B------:R-:W-:Y:S01]  /*02f0*/  LOP3.LUT R11, R24, 0x1, RZ, 0xc0, !PT ;  /* 0x00000001180b7812 */ /* 0x000fe200078ec0ff */
[----:B------:R-:W-:-:S03]  /*0300*/  IMAD.IADD R10, R10, 0x1, R19 ;  /* 0x000000010a0a7824 */ /* 0x000fc600078e0213 */
[----:B------:R-:W-:Y:S01]  /*0310*/  ISETP.NE.U32.AND P0, PT, R11, 0x1, PT ;  /* 0x000000010b00780c */ /* 0x000fe20003f05070 */
[----:B------:R-:W-:-:S03]  /*0320*/  IMAD R11, R10, 0x5, RZ ;  /* 0x000000050a0b7824 */ /* 0x000fc600078e02ff */
[----:B------:R-:W-:Y:S01]  /*0330*/  R2P PR, R24, 0x7e ;  /* 0x0000007e18007804 */ /* 0x000fe20000000000 */
[----:B------:R-:W-:-:S08]  /*0340*/  IMAD.WIDE.U32 R10, R11, 0x4, R8 ;  /* 0x000000040b0a7825 */ /* 0x000fd000078e0008 */
[----:B------:R-:W2:Y:S04]  /*0350*/  @!P0 LDG.E R18, desc[UR4][R10.64] ;  /* 0x000000040a128981 */ /* 0x000ea8000c1e1900 */
[----:B------:R-:W3:Y:S04]  /*0360*/  @!P0 LDG.E R20, desc[UR4][R10.64+0x10] ;  /* 0x000010040a148981 */ /* 0x000ee8000c1e1900 */
[----:B------:R-:W4:Y:S04]  /*0370*/  @P1 LDG.E R22, desc[UR4][R10.64+0x14] ;  /* 0x000014040a161981 */ /* 0x000f28000c1e1900 */
[----:B------:R-:W4:Y:S04]  /*0380*/  @P2 LDG.E R26, desc[UR4][R10.64+0x28] ;  /* 0x000028040a1a2981 */ /* 0x000f28000c1e1900 */
[----:B------:R-:W4:Y:S04]  /*0390*/  @!P0 LDG.E R21, desc[UR4][R10.64+0x4] ;  /* 0x000004040a158981 */ /* 0x000f28000c1e1900 */
[----:B------:R-:W4:Y:S04]  /*03a0*/  @!P0 LDG.E R23, desc[UR4][R10.64+0xc] ;  /* 0x00000c040a178981 */ /* 0x000f28000c1e1900 */
[----:B------:R-:W4:Y:S04]  /*03b0*/  @P1 LDG.E R25, desc[UR4][R10.64+0x18] ;  /* 0x000018040a191981 */ /* 0x000f28000c1e1900 */
[----:B------:R-:W4:Y:S04]  /*03c0*/  @P3 LDG.E R28, desc[UR4][R10.64+0x3c] ;  /* 0x00003c040a1c3981 */ /* 0x000f28000c1e1900 */
[----:B------:R-:W4:Y:S01]  /*03d0*/  @P6 LDG.E R27, desc[UR4][R10.64+0x7c] ;  /* 0x00007c040a1b6981 */ /* 0x000f22000c1e1900 */
[----:B--2---:R-:W-:-:S03]  /*03e0*/  @!P0 LOP3.LUT R15, R15, R18, RZ, 0x3c, !PT ;  /* 0x000000120f0f8212 */ /* 0x004fc600078e3cff */
[----:B------:R-:W2:Y:S01]  /*03f0*/  @!P0 LDG.E R18, desc[UR4][R10.64+0x8] ;  /* 0x000008040a128981 */ /* 0x000ea2000c1e1900 */
[----:B---3--:R-:W-:-:S03]  /*0400*/  @!P0 LOP3.LUT R3, R3, R20, RZ, 0x3c, !PT ;  /* 0x0000001403038212 */ /* 0x008fc600078e3cff */
[----:B------:R-:W3:Y:S01]  /*0410*/  @P1 LDG.E R20, desc[UR4][R10.64+0x24] ;  /* 0x000024040a141981 */ /* 0x000ee2000c1e1900 */
[----:B----4-:R-:W-:-:S03]  /*0420*/  @P1 LOP3.LUT R15, R15, R22, RZ, 0x3c, !PT ;  /* 0x000000160f0f1212 */ /* 0x010fc600078e3cff */
[----:B------:R-:W4:Y:S01]  /*0430*/  @P2 LDG.E R22, desc[UR4][R10.64+0x38] ;  /* 0x000038040a162981 */ /* 0x000f22000c1e1900 */
[----:B------:R-:W-:-:S03]  /*0440*/  @P2 LOP3.LUT R15, R15, R26, RZ, 0x3c, !PT ;  /* 0x0000001a0f0f2212 */ /* 0x000fc600078e3cff */
[----:B------:R-:W4:Y:S01]  /*0450*/  @P4 LDG.E R26, desc[UR4][R10.64+0x50] ;  /* 0x000050040a1a4981 */ /* 0x000f22000c1e1900 */
[----:B------:R-:W-:-:S03]  /*0460*/  @!P0 LOP3.LUT R4, R4, R21, RZ, 0x3c, !PT ;  /* 0x0000001504048212 */ /* 0x000fc600078e3cff */
[----:B------:R-:W4:Y:S01]  /*0470*/  @P1 LDG.E R21, desc[UR4][R10.64+0x20] ;  /* 0x000020040a151981 */ /* 0x000f22000c1e1900 */
[----:B------:R-:W-:-:S03]  /*0480*/  @!P0 LOP3.LUT R2, R2, R23, RZ, 0x3c, !PT ;  /* 0x0000001702028212 */ /* 0x000fc600078e3cff */
[----:B------:R-:W4:Y:S01]  /*0490*/  @P2 LDG.E R23, desc[UR4][R10.64+0x2c] ;  /* 0x00002c040a172981 */ /* 0x000f22000c1e1900 */
[----:B------:R-:W-:-:S03]  /*04a0*/  @P1 LOP3.LUT R4, R4, R25, RZ, 0x3c, !PT ;  /* 0x0000001904041212 */ /* 0x000fc600078e3cff */
[----:B------:R-:W4:Y:S01]  /*04b0*/  @P2 LDG.E R25, desc[UR4][R10.64+0x34] ;  /* 0x000034040a192981 */ /* 0x000f22000c1e1900 */
[----:B--2---:R-:W-:-:S03]  /*04c0*/  @!P0 LOP3.LUT R5, R5, R18, RZ, 0x3c, !PT ;  /* 0x0000001205058212 */ /* 0x004fc600078e3cff */
[----:B------:R-:W2:Y:S01]  /*04d0*/  @P1 LDG.E R18, desc[UR4][R10.64+0x1c] ;  /* 0x00001c040a121981 */ /* 0x000ea2000c1e1900 */
[----:B---3--:R-:W-:-:S03]  /*04e0*/  @P1 LOP3.LUT R3, R3, R20, RZ, 0x3c, !PT ;  /* 0x0000001403031212 */ /* 0x008fc600078e3cff */
[----:B------:R-:W3:Y:S01]  /*04f0*/  @P2 LDG.E R20, desc[UR4][R10.64+0x30] ;  /* 0x000030040a142981 */ /* 0x000ee2000c1e1900 */
[----:B----4-:R-:W-:-:S03]  /*0500*/  @P2 LOP3.LUT R3, R3, R22, RZ, 0x3c, !PT ;  /* 0x0000001603032212 */ /* 0x010fc600078e3cff */
[----:B------:R-:W4:Y:S01]  /*0510*/  @P3 LDG.E R22, desc[UR4][R10.64+0x4c] ;  /* 0x00004c040a163981 */ /* 0x000f22000c1e1900 */
[----:B------:R-:W-:-:S04]  /*0520*/  @P3 LOP3.LUT R15, R15, R28, RZ, 0x3c, !PT ;  /* 0x0000001c0f0f3212 */ /* 0x000fc800078e3cff */
[----:B------:R-:W-:Y:S02]  /*0530*/  @P4 LOP3.LUT R15, R15, R26, RZ, 0x3c, !PT ;  /* 0x0000001a0f0f4212 */ /* 0x000fe400078e3cff */
[----:B------:R-:W-:Y:S01]  /*0540*/  @P1 LOP3.LUT R2, R2, R21, RZ, 0x3c, !PT ;  /* 0x0000001502021212 */ /* 0x000fe200078e3cff */
[----:B------:R-:W4:Y:S04]  /*0550*/  @P5 LDG.E R26, desc[UR4][R10.64+0x64] ;  /* 0x000064040a1a5981 */ /* 0x000f28000c1e1900 */
[----:B------:R-:W4:Y:S01]  /*0560*/  @P3 LDG.E R21, desc[UR4][R10.64+0x40] ;  /* 0x000040040a153981 */ /* 0x000f22000c1e1900 */
[----:B------:R-:W-:Y:S02]  /*0570*/  @P2 LOP3.LUT R4, R4, R23, RZ, 0x3c, !PT ;  /* 0x0000001704042212 */ /* 0x000fe400078e3cff */
[----:B------:R-:W-:Y:S01]  /*0580*/  @P2 LOP3.LUT R2, R2, R25, RZ, 0x3c, !PT ;  /* 0x0000001902022212 */ /* 0x000fe200078e3cff */
[----:B------:R-:W4:Y:S04]  /*0590*/  @P3 LDG.E R23, desc[UR4][R10.64+0x48] ;  /* 0x000048040a173981 */ /* 0x000f28000c1e1900 */
[----:B------:R-:W4:Y:S01]  /*05a0*/  @P4 LDG.E R25, desc[UR4][R10.64+0x54] ;  /* 0x000054040a194981 */ /* 0x000f22000c1e1900 */
[----:B--2---:R-:W-:-:S03]  /*05b0*/  @P1 LOP3.LUT R5, R5, R18, RZ, 0x3c, !PT ;  /* 0x0000001205051212 */ /* 0x004fc600078e3cff */
[----:B------:R-:W2:Y:S01]  /*05c0*/  @P3 LDG.E R18, desc[UR4][R10.64+0x44] ;  /* 0x000044040a123981 */ /* 0x000ea2000c1e1900 */
[----:B---3--:R-:W-:-:S03]  /*05d0*/  @P2 LOP3.LUT R5, R5, R20, RZ, 0x3c, !PT ;  /* 0x0000001405052212 */ /* 0x008fc600078e3cff */
[----:B------:R-:W3:Y:S01]  /*05e0*/  @P4 LDG.E R20, desc[UR4][R10.64+0x58] ;  /* 0x000058040a144981 */ /* 0x000ee2000c1e1900 */
[----:B----4-:R-:W-:-:S03]  /*05f0*/  @P3 LOP3.LUT R3, R3, R22, RZ, 0x3c, !PT ;  /* 0x0000001603033212 */ /* 0x010fc600078e3cff */
[----:B------:R-:W4:Y:S01]  /*0600*/  @P4 LDG.E R22, desc[UR4][R10.64+0x60] ;  /* 0x000060040a164981 */ /* 0x000f22000c1e1900 */
[----:B------:R-:W-:Y:S02]  /*0610*/  LOP3.LUT P0, RZ, R24, 0x80, RZ, 0xc0, !PT ;  /* 0x0000008018ff7812 */ /* 0x000fe4000780c0ff */
[----:B------:R-:W-:Y:S02]  /*0620*/  @P5 LOP3.LUT R15, R15, R26, RZ, 0x3c, !PT ;  /* 0x0000001a0f0f5212 */ /* 0x000fe400078e3cff */
[----:B------:R-:W4:Y:S01]  /*0630*/  @P6 LDG.E R26, desc[UR4][R10.64+0x78] ;  /* 0x000078040a1a6981 */ /* 0x000f22000c1e1900 */
[----:B------:R-:W-:-:S03]  /*0640*/  @P3 LOP3.LUT R4, R4, R21, RZ, 0x3c, !PT ;  /* 0x0000001504043212 */ /* 0x000fc600078e3cff */
[----:B------:R-:W4:Y:S01]  /*0650*/  @P4 LDG.E R21, desc[UR4][R10.64+0x5c] ;  /* 0x00005c040a154981 */ /* 0x000f22000c1e1900 */
[----:B------:R-:W-:-:S03]  /*0660*/  @P3 LOP3.LUT R2, R2, R23, RZ, 0x3c, !PT ;  /* 0x0000001702023212 */ /* 0x000fc600078e3cff */
[----:B------:R-:W4:Y:S01]  /*0670*/  @P5 LDG.E R23, desc[UR4][R10.64+0x68] ;  /* 0x000068040a175981 */ /* 0x000f22000c1e1900 */
[----:B------:R-:W-:-:S03]  /*0680*/  @P4 LOP3.LUT R4, R4, R25, RZ, 0x3c, !PT ;  /* 0x0000001904044212 */ /* 0x000fc600078e3cff */
[----:B------:R-:W4:Y:S01]  /*0690*/  @P5 LDG.E R25, desc[UR4][R10.64+0x70] ;  /* 0x000070040a195981 */ /* 0x000f22000c1e1900 */
[----:B--2---:R-:W-:-:S03]  /*06a0*/  @P3 LOP3.LUT R5, R5, R18, RZ, 0x3c, !PT ;  /* 0x0000001205053212 */ /* 0x004fc600078e3cff */
[----:B------:R-:W2:Y:S01]  /*06b0*/  @P5 LDG.E R18, desc[UR4][R10.64+0x6c] ;  /* 0x00006c040a125981 */ /* 0x000ea2000c1e1900 */
[----:B---3--:R-:W-:-:S03]  /*06c0*/  @P4 LOP3.LUT R5, R5, R20, RZ, 0x3c, !PT ;  /* 0x0000001405054212 */ /* 0x008fc600078e3cff */
[----:B------:R-:W3:Y:S01]  /*06d0*/  @P5 LDG.E R20, desc[UR4][R10.64+0x74] ;  /* 0x000074040a145981 */ /* 0x000ee2000c1e1900 */
[----:B----4-:R-:W-:-:S03]  /*06e0*/  @P4 LOP3.LUT R3, R3, R22, RZ, 0x3c, !PT ;  /* 0x0000001603034212 */ /* 0x010fc600078e3cff */
[----:B------:R-:W4:Y:S01]  /*06f0*/  @P0 LDG.E R22, desc[UR4][R10.64+0x8c] ;  /* 0x00008c040a160981 */ /* 0x000f22000c1e1900 */
[----:B------:R-:W-:-:S03]  /*0700*/  @P6 LOP3.LUT R15, R15, R26, RZ, 0x3c, !PT ;  /* 0x0000001a0f0f6212 */ /* 0x000fc600078e3cff */
        /* <DEDUP_REMOVED lines=13> */
[----:B------:R-:W-:Y:S02]  /*07e0*/  @P6 LOP3.LUT R4, R4, R27, RZ, 0x3c, !PT ;  /* 0x0000001b04046212 */ /* 0x000fe400078e3cff */
[----:B------:R-:W-:Y:S02]  /*07f0*/  @P6 LOP3.LUT R2, R2, R21, RZ, 0x3c, !PT ;  /* 0x0000001502026212 */ /* 0x000fe400078e3cff */
[----:B------:R-:W-:Y:S02]  /*0800*/  @P0 LOP3.LUT R4, R4, R23, RZ, 0x3c, !PT ;  /* 0x0000001704040212 */ /* 0x000fe400078e3cff */
[----:B------:R-:W-:Y:S02]  /*0810*/  @P0 LOP3.LUT R2, R2, R25, RZ, 0x3c, !PT ;  /* 0x0000001902020212 */ /* 0x000fe400078e3cff */
[----:B--2---:R-:W-:Y:S02]  /*0820*/  @P6 LOP3.LUT R5, R5, R18, RZ, 0x3c, !PT ;  /* 0x0000001205056212 */ /* 0x004fe400078e3cff */
[----:B---3--:R-:W-:-:S02]  /*0830*/  @P6 LOP3.LUT R3, R3, R20, RZ, 0x3c, !PT ;  /* 0x0000001403036212 */ /* 0x008fc400078e3cff */
[----:B----4-:R-:W-:Y:S02]  /*0840*/  @P0 LOP3.LUT R5, R5, R22, RZ, 0x3c, !PT ;  /* 0x0000001605050212 */ /* 0x010fe400078e3cff */
[----:B------:R-:W-:Y:S02]  /*0850*/  @P0 LOP3.LUT R3, R3, R26, RZ, 0x3c, !PT ;  /* 0x0000001a03030212 */ /* 0x000fe400078e3cff */
[----:B------:R-:W-:-:S13]  /*0860*/  R2P PR, R24.B1, 0x7f ;  /* 0x0000007f18007804 */ /* 0x000fda0000001000 */
[----:B------:R-:W2:Y:S04]  /*0870*/  @P0 LDG.E R18, desc[UR4][R10.64+0xa0] ;  /* 0x0000a0040a120981 */ /* 0x000ea8000c1e1900 */
[----:B------:R-:W3:Y:S04]  /*0880*/  @P1 LDG.E R22, desc[UR4][R10.64+0xb4] ;  /* 0x0000b4040a161981 */ /* 0x000ee8000c1e1900 */
[----:B------:R-:W4:Y:S04]  /*0890*/  @P2 LDG.E R26, desc[UR4][R10.64+0xc8] ;  /* 0x0000c8040a1a2981 */ /* 0x000f28000c1e1900 */
[----:B------:R-:W4:Y:S04]  /*08a0*/  @P3 LDG.E R28, desc[UR4][R10.64+0xdc] ;  /* 0x0000dc040a1c3981 */ /* 0x000f28000c1e1900 */
[----:B------:R-:W4:Y:S04]  /*08b0*/  @P0 LDG.E R23, desc[UR4][R10.64+0xa4] ;  /* 0x0000a4040a170981 */ /* 0x000f28000c1e1900 */
[----:B------:R-:W4:Y:S04]  /*08c0*/  @P0 LDG.E R20, desc[UR4][R10.64+0xa8] ;  /* 0x0000a8040a140981 */ /* 0x000f28000c1e1900 */
[----:B------:R-:W4:Y:S04]  /*08d0*/  @P4 LDG.E R25, desc[UR4][R10.64+0xf0] ;  /* 0x0000f0040a194981 */ /* 0x000f28000c1e1900 */
        /* <DEDUP_REMOVED lines=21> */
[----:B------:R-:W-:Y:S02]  /*0a30*/  LOP3.LUT P0, RZ, R24, 0x8000, RZ, 0xc0, !PT ;  /* 0x0000800018ff7812 */ /* 0x000fe4000780c0ff */
[----:B----4-:R-:W-:Y:S01]  /*0a40*/  @P5 LOP3.LUT R15, R15, R26, RZ, 0x3c, !PT ;  /* 0x0000001a0f0f5212 */ /* 0x010fe200078e3cff */
[----:B------:R-:W4:Y:S04]  /*0a50*/  @P3 LDG.E R24, desc[UR4][R10.64+0xe4] ;  /* 0x0000e4040a183981 */ /* 0x000f28000c1e1900 */
[----:B------:R-:W2:Y:S01]  /*0a60*/  @P6 LDG.E R26, desc[UR4][R10.64+0x118] ;  /* 0x000118040a1a6981 */ /* 0x000ea2000c1e1900 */
        /* <DEDUP_REMOVED lines=8> */
[----:B---3--:R-:W-:-:S03]  /*0af0*/  @P2 LOP3.LUT R3, R3, R22, RZ, 0x3c, !PT ;  /* 0x0000001603032212 */ /* 0x008fc600078e3cff */
[----:B------:R-:W3:Y:S01]  /*0b00*/  @P4 LDG.E R22, desc[UR4][R10.64+0x100] ;  /* 0x000100040a164981 */ /* 0x000ee2000c1e1900 */
[----:B--2---:R-:W-:-:S03]  /*0b10*/  @P6 LOP3.LUT R15, R15, R26, RZ, 0x3c, !PT ;  /* 0x0000001a0f0f6212 */ /* 0x004fc600078e3cff */
[----:B------:R-:W2:Y:S01]  /*0b20*/  @P0 LDG.E R26, desc[UR4][R10.64+0x12c] ;  /* 0x00012c040a1a0981 */ /* 0x000ea2000c1e1900 */
[----:B----4-:R-:W-:-:S03]  /*0b30*/  @P2 LOP3.LUT R2, R2, R23, RZ, 0x3c, !PT ;  /* 0x0000001702022212 */ /* 0x010fc600078e3cff */
[----:B------:R-:W4:Y:S01]  /*0b40*/  @P4 LDG.E R23, desc[UR4][R10.64+0xfc] ;  /* 0x0000fc040a174981 */ /* 0x000f22000c1e1900 */
[----:B------:R-:W-:-:S03]  /*0b50*/  @P2 LOP3.LUT R5, R5, R20, RZ, 0x3c, !PT ;  /* 0x0000001405052212 */ /* 0x000fc600078e3cff */
[----:B------:R-:W4:Y:S01]  /*0b60*/  @P4 LDG.E R20, desc[UR4][R10.64+0xf8] ;  /* 0x0000f8040a144981 */ /* 0x000f22000c1e1900 */
[----:B------:R-:W-:Y:S02]  /*0b70*/  @P3 LOP3.LUT R2, R2, R27, RZ, 0x3c, !PT ;  /* 0x0000001b02023212 */ /* 0x000fe400078e3cff */
[----:B------:R-:W-:Y:S01]  /*0b80*/  @P3 LOP3.LUT R4, R4, R25, RZ, 0x3c, !PT ;  /* 0x0000001904043212 */ /* 0x000fe200078e3cff */
[----:B------:R-:W4:Y:S01]  /*0b90*/  @P5 LDG.E R27, desc[UR4][R10.64+0x110] ;  /* 0x000110040a1b5981 */ /* 0x000f22000c1e1900 */
[----:B------:R-:W-:-:S03]  /*0ba0*/  @P3 LOP3.LUT R5, R5, R24, RZ, 0x3c, !PT ;  /* 0x0000001805053212 */ /* 0x000fc600078e3cff */
[----:B------:R-:W4:Y:S04]  /*0bb0*/  @P5 LDG.E R25, desc[UR4][R10.64+0x108] ;  /* 0x000108040a195981 */ /* 0x000f28000c1e1900 */
        /* <DEDUP_REMOVED lines=19> */
[----:B------:R-:W-:-:S05]  /*0cf0*/  VIADD R19, R19, 0x10 ;  /* 0x0000001013137836 */ /* 0x000fca0000000000 */
[----:B------:R-:W-:Y:S02]  /*0d00*/  ISETP.NE.AND P1, PT, R19, 0x20, PT ;  /* 0x000000201300780c */ /* 0x000fe40003f25270 */
[----:B------:R-:W-:Y:S02]  /*0d10*/  @P5 LOP3.LUT R3, R3, R18, RZ, 0x3c, !PT ;  /* 0x0000001203035212 */ /* 0x000fe400078e3cff */
[----:B------:R-:W-:Y:S02]  /*0d20*/  @P6 LOP3.LUT R4, R4, R21, RZ, 0x3c, !PT ;  /* 0x0000001504046212 */ /* 0x000fe400078e3cff */
[----:B---3--:R-:W-:-:S04]  /*0d30*/  @P6 LOP3.LUT R3, R3, R22, RZ, 0x3c, !PT ;  /* 0x0000001603036212 */ /* 0x008fc800078e3cff */
[----:B--2---:R-:W-:Y:S02]  /*0d40*/  @P0 LOP3.LUT R3, R3, R26, RZ, 0x3c, !PT ;  /* 0x0000001a03030212 */ /* 0x004fe400078e3cff */
[----:B----4-:R-:W-:Y:S02]  /*0d50*/  @P6 LOP3.LUT R2, R2, R23, RZ, 0x3c, !PT ;  /* 0x0000001702026212 */ /* 0x010fe400078e3cff */
[----:B------:R-:W-:Y:S02]  /*0d60*/  @P6 LOP3.LUT R5, R5, R20, RZ, 0x3c, !PT ;  /* 0x0000001405056212 */ /* 0x000fe400078e3cff */
[----:B------:R-:W-:Y:S02]  /*0d70*/  @P0 LOP3.LUT R2, R2, R27, RZ, 0x3c, !PT ;  /* 0x0000001b02020212 */ /* 0x000fe400078e3cff */
[----:B------:R-:W-:Y:S02]  /*0d80*/  @P0 LOP3.LUT R4, R4, R25, RZ, 0x3c, !PT ;  /* 0x0000001904040212 */ /* 0x000fe400078e3cff */
[----:B------:R-:W-:Y:S01]  /*0d90*/  @P0 LOP3.LUT R5, R5, R24, RZ, 0x3c, !PT ;  /* 0x0000001805050212 */ /* 0x000fe200078e3cff */
[----:B------:R-:W-:Y:S06]  /*0da0*/  @P1 BRA `(.L_x_21) ;  /* 0xfffffff400481947 */ /* 0x000fec000383ffff */
[----:B------:R-:W-:-:S05]  /*0db0*/  VIADD R17, R17, 0x1 ;  /* 0x0000000111117836 */ /* 0x000fca0000000000 */
[----:B------:R-:W-:-:S13]  /*0dc0*/  ISETP.NE.AND P0, PT, R17, 0x5, PT ;  /* 0x000000051100780c */ /* 0x000fda0003f05270 */
[----:B------:R-:W-:Y:S05]  /*0dd0*/  @P0 BRA `(.L_x_22) ;  /* 0xfffffff400300947 */ /* 0x000fea000383ffff */
[----:B------:R1:W-:Y:S01]  /*0de0*/  STG.E.64 desc[UR4][R6.64+0x8], R4 ;  /* 0x0000080406007986 */ /* 0x0003e2000c101b04 */
[----:B------:R-:W-:Y:S01]  /*0df0*/  VIADD R14, R14, 0x1 ;  /* 0x000000010e0e7836 */ /* 0x000fe20000000000 */
[----:B------:R-:W-:Y:S02]  /*0e00*/  LOP3.LUT R11, R13, 0x3, RZ, 0xc0, !PT ;  /* 0x000000030d0b7812 */ /* 0x000fe400078ec0ff */
[----:B------:R1:W-:Y:S02]  /*0e10*/  STG.E.64 desc[UR4][R6.64+0x10], R2 ;  /* 0x0000100206007986 */ /* 0x0003e4000c101b04 */
[----:B------:R-:W-:Y:S02]  /*0e20*/  ISETP.GE.U32.AND P0, PT, R14, R11, PT ;  /* 0x0000000b0e00720c */ /* 0x000fe40003f06070 */
[----:B------:R1:W-:Y:S11]  /*0e30*/  STG.E desc[UR4][R6.64+0x4], R15 ;  /* 0x0000040f06007986 */ /* 0x0003f6000c101904 */
[----:B------:R-:W-:Y:S05]  /*0e40*/  @!P0 BRA `(.L_x_23) ;  /* 0xfffffff400048947 */ /* 0x000fea000383ffff */
.L_x_20:
[----:B------:R-:W-:Y:S05]  /*0e50*/  BSYNC.RECONVERGENT B1 ;  /* 0x0000000000017941 */ /* 0x000fea0003800200 */
.L_x_19:
[C---:B------:R-:W-:Y:S01]  /*0e60*/  ISETP.GT.U32.AND P0, PT, R13.reuse, 0x3, PT ;  /* 0x000000030d00780c */ /* 0x040fe20003f04070 */
[----:B------:R-:W-:Y:S01]  /*0e70*/  VIADD R12, R12, 0x1 ;  /* 0x000000010c0c7836 */ /* 0x000fe20000000000 */
[--C-:B------:R-:W-:Y:S02]  /*0e80*/  SHF.R.U64 R13, R13, 0x2, R0.reuse ;  /* 0x000000020d0d7819 */ /* 0x100fe40000001200 */
[----:B------:R-:W-:Y:S02]  /*0e90*/  ISETP.GT.U32.AND.EX P0, PT, R0, RZ, PT, P0 ;  /* 0x000000ff0000720c */ /* 0x000fe40003f04100 */
[----:B------:R-:W-:-:S11]  /*0ea0*/  SHF.R.U32.HI R0, RZ, 0x2, R0 ;  /* 0x00000002ff007819 */ /* 0x000fd60000011600 */
[----:B------:R-:W-:Y:S05]  /*0eb0*/  @P0 BRA `(.L_x_24) ;  /* 0xfffffff000c80947 */ /* 0x000fea000383ffff */
.L_x_18:
[----:B------:R-:W-:Y:S05]  /*0ec0*/  BSYNC.RECONVERGENT B0 ;  /* 0x0000000000007941 */ /* 0x000fea0003800200 */
.L_x_17:
[----:B------:R-:W-:Y:S04]  /*0ed0*/  STG.E.64 desc[UR4][R6.64+0x18], RZ ;  /* 0x000018ff06007986 */ /* 0x000fe8000c101b04 */
[----:B------:R-:W-:Y:S04]  /*0ee0*/  STG.E desc[UR4][R6.64+0x20], RZ ;  /* 0x000020ff06007986 */ /* 0x000fe8000c101904 */
[----:B------:R-:W-:Y:S01]  /*0ef0*/  STG.E.64 desc[UR4][R6.64+0x28], RZ ;  /* 0x000028ff06007986 */ /* 0x000fe2000c101b04 */
[----:B------:R-:W-:Y:S05]  /*0f00*/  EXIT ;  /* 0x000000000000794d */ /* 0x000fea0003800000 */
.L_x_25:
        /* <DEDUP_REMOVED lines=15> */
.L_x_28:


//--------------------- .nv.global.init           --------------------------
	.section	.nv.global.init,"aw",@progbits
	.align	4
.nv.global.init:
	.type		mrg32k3aM1SubSeq,@object
	.size		mrg32k3aM1SubSeq,(mrg32k3aM2SubSeq - mrg32k3aM1SubSeq)
mrg32k3aM1SubSeq:
        /*0000*/ 	.byte	0x0b, 0xcc, 0xee, 0x04, 0x73, 0x29, 0x8b, 0x6f, 0xf6, 0x53, 0x03, 0xf6, 0x23, 0xf6, 0xea, 0xda
        /* <DEDUP_REMOVED lines=125> */
	.type		mrg32k3aM2SubSeq,@object
	.size		mrg32k3aM2SubSeq,(mrg32k3aM1 - mrg32k3aM2SubSeq)
mrg32k3aM2SubSeq:
        /* <DEDUP_REMOVED lines=126> */
	.type		mrg32k3aM1,@object
	.size		mrg32k3aM1,(mrg32k3aM1Seq - mrg32k3aM1)
mrg32k3aM1:
        /* <DEDUP_REMOVED lines=144> */
	.type		mrg32k3aM1Seq,@object
	.size		mrg32k3aM1Seq,(mrg32k3aM2 - mrg32k3aM1Seq)
mrg32k3aM1Seq:
        /* <DEDUP_REMOVED lines=144> */
	.type		mrg32k3aM2,@object
	.size		mrg32k3aM2,(mrg32k3aM2Seq - mrg32k3aM2)
mrg32k3aM2:
        /* <DEDUP_REMOVED lines=144> */
	.type		mrg32k3aM2Seq,@object
	.size		mrg32k3aM2Seq,(precalc_xorwow_matrix - mrg32k3aM2Seq)
mrg32k3aM2Seq:
        /* <DEDUP_REMOVED lines=144> */
	.type		precalc_xorwow_matrix,@object
	.size		precalc_xorwow_matrix,(precalc_xorwow_offset_matrix - precalc_xorwow_matrix)
precalc_xorwow_matrix:
        /* <DEDUP_REMOVED lines=6400> */
	.type		precalc_xorwow_offset_matrix,@object
	.size		precalc_xorwow_offset_matrix,(.L_1 - precalc_xorwow_offset_matrix)
precalc_xorwow_offset_matrix:
        /* <DEDUP_REMOVED lines=6400> */
.L_1:


//--------------------- .nv.shared.reserved.0     --------------------------
	.section	.nv.shared.reserved.0,"aw",@nobits
	.weak		__nv_reservedSMEM_offset_0_alias
	.size		__nv_reservedSMEM_offset_0_alias, 0, 64
	.other		__nv_reservedSMEM_offset_0_alias,@"STO_CUDA_RESERVED_SHARED STV_DEFAULT"
__nv_reservedSMEM_offset_0_alias:
	.zero		0
	.zero		64


//--------------------- .nv.constant0._Z15monteCarloGARCHPdS_dddP17curandStateXORWOWiid --------------------------
	.section	.nv.constant0._Z15monteCarloGARCHPdS_dddP17curandStateXORWOWiid,"a",@progbits
	.sectionflags	@""
	.align	4
.nv.constant0._Z15monteCarloGARCHPdS_dddP17curandStateXORWOWiid:
	.zero		960


//--------------------- .nv.constant0._Z8setupRNGP17curandStateXORWOWmi --------------------------
	.section	.nv.constant0._Z8setupRNGP17curandStateXORWOWmi,"a",@progbits
	.sectionflags	@""
	.align	4
.nv.constant0._Z8setupRNGP17curandStateXORWOWmi:
	.zero		916


//--------------------- SYMBOLS --------------------------

	.type		.nv.reservedSmem.offset0,@object
	.size		.nv.reservedSmem.offset0,0x4
